//
// Generated by NVIDIA NVVM Compiler
//
// Compiler Build ID: CL-36424714
// Cuda compilation tools, release 13.0, V13.0.88
// Based on NVVM 20.0.0
//

.version 9.0
.target sm_100
.address_size 64

	// .globl	_Z15calculate_forceiP4bodyPA3_d
.extern .func  (.param .b32 func_retval0) vprintf
(
	.param .b64 vprintf_param_0,
	.param .b64 vprintf_param_1
)
;
.func  (.param .b64 func_retval0) __internal_accurate_pow
(
	.param .b64 __internal_accurate_pow_param_0
)
;
.global .align 1 .b8 $str[121] = {84, 104, 101, 32, 105, 110, 105, 116, 105, 97, 108, 32, 112, 111, 115, 105, 116, 105, 111, 110, 32, 111, 102, 32, 116, 119, 111, 32, 111, 98, 106, 101, 99, 116, 115, 32, 97, 114, 101, 32, 115, 97, 109, 101, 44, 32, 40, 67, 79, 76, 76, 73, 83, 73, 79, 78, 41, 32, 85, 78, 68, 69, 70, 73, 78, 69, 68, 32, 66, 69, 72, 65, 86, 73, 79, 82, 46, 10, 84, 104, 101, 32, 99, 97, 108, 99, 117, 108, 97, 116, 105, 111, 110, 32, 114, 101, 115, 117, 108, 116, 32, 105, 110, 32, 105, 110, 118, 97, 108, 105, 100, 32, 118, 97, 108, 117, 101, 115, 32, 10};
.global .align 1 .b8 $str$1[9] = {66, 111, 100, 121, 32, 37, 100, 10};
.global .align 1 .b8 $str$2[12] = {77, 97, 115, 115, 58, 32, 37, 108, 102, 32, 10};
.global .align 1 .b8 $str$3[11] = {80, 111, 115, 105, 116, 105, 111, 110, 58, 10};
.global .align 1 .b8 $str$4[6] = {37, 108, 102, 44, 32};
.global .align 1 .b8 $str$5[2] = {10};
.global .align 1 .b8 $str$6[11] = {86, 101, 108, 111, 99, 105, 116, 121, 58, 10};
.global .align 1 .b8 $str$7[12] = {78, 101, 116, 32, 70, 111, 114, 99, 101, 58, 10};

.visible .entry _Z15calculate_forceiP4bodyPA3_d(
	.param .u32 _Z15calculate_forceiP4bodyPA3_d_param_0,
	.param .u64 .ptr .align 1 _Z15calculate_forceiP4bodyPA3_d_param_1,
	.param .u64 .ptr .align 1 _Z15calculate_forceiP4bodyPA3_d_param_2
)
{
	.reg .pred 	%p<59>;
	.reg .b32 	%r<72>;
	.reg .b64 	%rd<18>;
	.reg .b64 	%fd<93>;

	ld.param.u32 	%r7, [_Z15calculate_forceiP4bodyPA3_d_param_0];
	ld.param.u64 	%rd4, [_Z15calculate_forceiP4bodyPA3_d_param_1];
	ld.param.u64 	%rd5, [_Z15calculate_forceiP4bodyPA3_d_param_2];
	cvta.to.global.u64 	%rd1, %rd5;
	mov.u32 	%r8, %tid.x;
	cvt.u64.u32 	%rd2, %r8;
	mov.u32 	%r9, %tid.y;
	cvt.u64.u32 	%rd3, %r9;
	setp.ne.s32 	%p1, %r8, %r9;
	@%p1 bra 	$L__BB0_2;
	cvt.s64.s32 	%rd14, %r7;
	mad.lo.s64 	%rd15, %rd14, %rd2, %rd2;
	mad.lo.s64 	%rd16, %rd15, 24, %rd1;
	mov.b64 	%rd17, 0;
	st.global.u64 	[%rd16], %rd17;
	st.global.u64 	[%rd16+8], %rd17;
	st.global.u64 	[%rd16+16], %rd17;
	bra.uni 	$L__BB0_33;
$L__BB0_2:
	cvta.to.global.u64 	%rd6, %rd4;
	mad.lo.s64 	%rd7, %rd2, 80, %rd6;
	ld.global.f64 	%fd1, [%rd7];
	ld.global.f64 	%fd2, [%rd7+8];
	ld.global.f64 	%fd44, [%rd7+16];
	ld.global.f64 	%fd45, [%rd7+24];
	mad.lo.s64 	%rd8, %rd3, 80, %rd6;
	ld.global.f64 	%fd5, [%rd8];
	ld.global.f64 	%fd6, [%rd8+8];
	ld.global.f64 	%fd46, [%rd8+16];
	ld.global.f64 	%fd47, [%rd8+24];
	setp.neu.f64 	%p2, %fd2, %fd6;
	setp.neu.f64 	%p3, %fd44, %fd46;
	or.pred  	%p4, %p2, %p3;
	setp.neu.f64 	%p5, %fd45, %fd47;
	or.pred  	%p6, %p4, %p5;
	@%p6 bra 	$L__BB0_4;
	mov.u64 	%rd9, $str;
	cvta.global.u64 	%rd10, %rd9;
	{ // callseq 0, 0
	.param .b64 param0;
	st.param.b64 	[param0], %rd10;
	.param .b64 param1;
	st.param.b64 	[param1], 0;
	.param .b32 retval0;
	call.uni (retval0), 
	vprintf, 
	(
	param0, 
	param1
	);
	ld.param.b32 	%r10, [retval0];
	} // callseq 0
$L__BB0_4:
	sub.f64 	%fd9, %fd6, %fd2;
	sub.f64 	%fd10, %fd46, %fd44;
	sub.f64 	%fd11, %fd47, %fd45;
	{
	.reg .b32 %temp; 
	mov.b64 	{%temp, %r1}, %fd9;
	}
	mov.f64 	%fd48, 0d4000000000000000;
	{
	.reg .b32 %temp; 
	mov.b64 	{%temp, %r12}, %fd48;
	}
	and.b32  	%r3, %r12, 2146435072;
	setp.eq.s32 	%p7, %r3, 1062207488;
	abs.f64 	%fd12, %fd9;
	{ // callseq 1, 0
	.param .b64 param0;
	st.param.f64 	[param0], %fd12;
	.param .b64 retval0;
	call.uni (retval0), 
	__internal_accurate_pow, 
	(
	param0
	);
	ld.param.f64 	%fd49, [retval0];
	} // callseq 1
	setp.lt.s32 	%p8, %r1, 0;
	neg.f64 	%fd51, %fd49;
	selp.f64 	%fd52, %fd51, %fd49, %p7;
	selp.f64 	%fd86, %fd52, %fd49, %p8;
	setp.neu.f64 	%p9, %fd9, 0d0000000000000000;
	@%p9 bra 	$L__BB0_6;
	selp.b32 	%r13, %r1, 0, %p7;
	setp.lt.s32 	%p11, %r12, 0;
	or.b32  	%r14, %r13, 2146435072;
	selp.b32 	%r15, %r14, %r13, %p11;
	mov.b32 	%r16, 0;
	mov.b64 	%fd86, {%r16, %r15};
$L__BB0_6:
	add.f64 	%fd53, %fd9, 0d4000000000000000;
	{
	.reg .b32 %temp; 
	mov.b64 	{%temp, %r17}, %fd53;
	}
	and.b32  	%r18, %r17, 2146435072;
	setp.ne.s32 	%p12, %r18, 2146435072;
	@%p12 bra 	$L__BB0_11;
	setp.num.f64 	%p13, %fd9, %fd9;
	@%p13 bra 	$L__BB0_9;
	mov.f64 	%fd54, 0d4000000000000000;
	add.rn.f64 	%fd86, %fd9, %fd54;
	bra.uni 	$L__BB0_11;
$L__BB0_9:
	setp.neu.f64 	%p14, %fd12, 0d7FF0000000000000;
	@%p14 bra 	$L__BB0_11;
	setp.lt.s32 	%p15, %r1, 0;
	setp.eq.s32 	%p16, %r3, 1062207488;
	setp.lt.s32 	%p17, %r12, 0;
	selp.b32 	%r20, 0, 2146435072, %p17;
	and.b32  	%r21, %r12, 2147483647;
	setp.ne.s32 	%p18, %r21, 1071644672;
	or.b32  	%r22, %r20, -2147483648;
	selp.b32 	%r23, %r22, %r20, %p18;
	selp.b32 	%r24, %r23, %r20, %p16;
	selp.b32 	%r25, %r24, %r20, %p15;
	mov.b32 	%r26, 0;
	mov.b64 	%fd86, {%r26, %r25};
$L__BB0_11:
	setp.eq.s32 	%p19, %r3, 1062207488;
	{
	.reg .b32 %temp; 
	mov.b64 	{%temp, %r4}, %fd10;
	}
	abs.f64 	%fd19, %fd10;
	{ // callseq 2, 0
	.param .b64 param0;
	st.param.f64 	[param0], %fd19;
	.param .b64 retval0;
	call.uni (retval0), 
	__internal_accurate_pow, 
	(
	param0
	);
	ld.param.f64 	%fd55, [retval0];
	} // callseq 2
	setp.lt.s32 	%p20, %r4, 0;
	neg.f64 	%fd57, %fd55;
	selp.f64 	%fd58, %fd57, %fd55, %p19;
	selp.f64 	%fd88, %fd58, %fd55, %p20;
	setp.neu.f64 	%p21, %fd10, 0d0000000000000000;
	@%p21 bra 	$L__BB0_13;
	selp.b32 	%r28, %r4, 0, %p19;
	setp.lt.s32 	%p23, %r12, 0;
	or.b32  	%r29, %r28, 2146435072;
	selp.b32 	%r30, %r29, %r28, %p23;
	mov.b32 	%r31, 0;
	mov.b64 	%fd88, {%r31, %r30};
$L__BB0_13:
	add.f64 	%fd59, %fd10, 0d4000000000000000;
	{
	.reg .b32 %temp; 
	mov.b64 	{%temp, %r32}, %fd59;
	}
	and.b32  	%r33, %r32, 2146435072;
	setp.ne.s32 	%p24, %r33, 2146435072;
	@%p24 bra 	$L__BB0_18;
	setp.num.f64 	%p25, %fd10, %fd10;
	@%p25 bra 	$L__BB0_16;
	mov.f64 	%fd60, 0d4000000000000000;
	add.rn.f64 	%fd88, %fd10, %fd60;
	bra.uni 	$L__BB0_18;
$L__BB0_16:
	setp.neu.f64 	%p26, %fd19, 0d7FF0000000000000;
	@%p26 bra 	$L__BB0_18;
	setp.lt.s32 	%p27, %r4, 0;
	setp.eq.s32 	%p28, %r3, 1062207488;
	setp.lt.s32 	%p29, %r12, 0;
	selp.b32 	%r35, 0, 2146435072, %p29;
	and.b32  	%r36, %r12, 2147483647;
	setp.ne.s32 	%p30, %r36, 1071644672;
	or.b32  	%r37, %r35, -2147483648;
	selp.b32 	%r38, %r37, %r35, %p30;
	selp.b32 	%r39, %r38, %r35, %p28;
	selp.b32 	%r40, %r39, %r35, %p27;
	mov.b32 	%r41, 0;
	mov.b64 	%fd88, {%r41, %r40};
$L__BB0_18:
	setp.eq.s32 	%p31, %r3, 1062207488;
	setp.eq.f64 	%p32, %fd10, 0d3FF0000000000000;
	selp.f64 	%fd61, 0d3FF0000000000000, %fd88, %p32;
	setp.eq.f64 	%p33, %fd9, 0d3FF0000000000000;
	selp.f64 	%fd62, 0d3FF0000000000000, %fd86, %p33;
	add.f64 	%fd26, %fd62, %fd61;
	{
	.reg .b32 %temp; 
	mov.b64 	{%temp, %r5}, %fd11;
	}
	abs.f64 	%fd27, %fd11;
	{ // callseq 3, 0
	.param .b64 param0;
	st.param.f64 	[param0], %fd27;
	.param .b64 retval0;
	call.uni (retval0), 
	__internal_accurate_pow, 
	(
	param0
	);
	ld.param.f64 	%fd63, [retval0];
	} // callseq 3
	setp.lt.s32 	%p34, %r5, 0;
	neg.f64 	%fd65, %fd63;
	selp.f64 	%fd66, %fd65, %fd63, %p31;
	selp.f64 	%fd90, %fd66, %fd63, %p34;
	setp.neu.f64 	%p35, %fd11, 0d0000000000000000;
	@%p35 bra 	$L__BB0_20;
	selp.b32 	%r43, %r5, 0, %p31;
	setp.lt.s32 	%p37, %r12, 0;
	or.b32  	%r44, %r43, 2146435072;
	selp.b32 	%r45, %r44, %r43, %p37;
	mov.b32 	%r46, 0;
	mov.b64 	%fd90, {%r46, %r45};
$L__BB0_20:
	add.f64 	%fd67, %fd11, 0d4000000000000000;
	{
	.reg .b32 %temp; 
	mov.b64 	{%temp, %r47}, %fd67;
	}
	and.b32  	%r48, %r47, 2146435072;
	setp.ne.s32 	%p38, %r48, 2146435072;
	@%p38 bra 	$L__BB0_25;
	setp.num.f64 	%p39, %fd11, %fd11;
	@%p39 bra 	$L__BB0_23;
	mov.f64 	%fd68, 0d4000000000000000;
	add.rn.f64 	%fd90, %fd11, %fd68;
	bra.uni 	$L__BB0_25;
$L__BB0_23:
	setp.neu.f64 	%p40, %fd27, 0d7FF0000000000000;
	@%p40 bra 	$L__BB0_25;
	setp.lt.s32 	%p41, %r5, 0;
	setp.eq.s32 	%p42, %r3, 1062207488;
	setp.lt.s32 	%p43, %r12, 0;
	selp.b32 	%r50, 0, 2146435072, %p43;
	and.b32  	%r51, %r12, 2147483647;
	setp.ne.s32 	%p44, %r51, 1071644672;
	or.b32  	%r52, %r50, -2147483648;
	selp.b32 	%r53, %r52, %r50, %p44;
	selp.b32 	%r54, %r53, %r50, %p42;
	selp.b32 	%r55, %r54, %r50, %p41;
	mov.b32 	%r56, 0;
	mov.b64 	%fd90, {%r56, %r55};
$L__BB0_25:
	setp.eq.s32 	%p45, %r3, 1062207488;
	setp.eq.f64 	%p46, %fd11, 0d3FF0000000000000;
	selp.f64 	%fd69, 0d3FF0000000000000, %fd90, %p46;
	add.f64 	%fd34, %fd26, %fd69;
	sqrt.rn.f64 	%fd35, %fd34;
	mul.f64 	%fd70, %fd1, 0d4024000000000000;
	mul.f64 	%fd36, %fd70, %fd5;
	{
	.reg .b32 %temp; 
	mov.b64 	{%temp, %r6}, %fd35;
	}
	abs.f64 	%fd37, %fd35;
	{ // callseq 4, 0
	.param .b64 param0;
	st.param.f64 	[param0], %fd37;
	.param .b64 retval0;
	call.uni (retval0), 
	__internal_accurate_pow, 
	(
	param0
	);
	ld.param.f64 	%fd71, [retval0];
	} // callseq 4
	setp.lt.s32 	%p47, %r6, 0;
	neg.f64 	%fd73, %fd71;
	selp.f64 	%fd74, %fd73, %fd71, %p45;
	selp.f64 	%fd92, %fd74, %fd71, %p47;
	setp.neu.f64 	%p48, %fd34, 0d0000000000000000;
	@%p48 bra 	$L__BB0_27;
	selp.b32 	%r58, %r6, 0, %p45;
	setp.lt.s32 	%p50, %r12, 0;
	or.b32  	%r59, %r58, 2146435072;
	selp.b32 	%r60, %r59, %r58, %p50;
	mov.b32 	%r61, 0;
	mov.b64 	%fd92, {%r61, %r60};
$L__BB0_27:
	add.f64 	%fd75, %fd35, 0d4000000000000000;
	{
	.reg .b32 %temp; 
	mov.b64 	{%temp, %r62}, %fd75;
	}
	and.b32  	%r63, %r62, 2146435072;
	setp.ne.s32 	%p51, %r63, 2146435072;
	@%p51 bra 	$L__BB0_32;
	setp.ge.f64 	%p52, %fd34, 0d0000000000000000;
	@%p52 bra 	$L__BB0_30;
	mov.f64 	%fd76, 0d4000000000000000;
	add.rn.f64 	%fd92, %fd35, %fd76;
	bra.uni 	$L__BB0_32;
$L__BB0_30:
	setp.neu.f64 	%p53, %fd37, 0d7FF0000000000000;
	@%p53 bra 	$L__BB0_32;
	setp.lt.s32 	%p54, %r6, 0;
	setp.eq.s32 	%p55, %r3, 1062207488;
	setp.lt.s32 	%p56, %r12, 0;
	selp.b32 	%r65, 0, 2146435072, %p56;
	and.b32  	%r66, %r12, 2147483647;
	setp.ne.s32 	%p57, %r66, 1071644672;
	or.b32  	%r67, %r65, -2147483648;
	selp.b32 	%r68, %r67, %r65, %p57;
	selp.b32 	%r69, %r68, %r65, %p55;
	selp.b32 	%r70, %r69, %r65, %p54;
	mov.b32 	%r71, 0;
	mov.b64 	%fd92, {%r71, %r70};
$L__BB0_32:
	setp.eq.f64 	%p58, %fd35, 0d3FF0000000000000;
	selp.f64 	%fd77, 0d3FF0000000000000, %fd92, %p58;
	div.rn.f64 	%fd78, %fd36, %fd77;
	div.rn.f64 	%fd79, %fd9, %fd35;
	mul.f64 	%fd80, %fd79, %fd78;
	div.rn.f64 	%fd81, %fd10, %fd35;
	mul.f64 	%fd82, %fd81, %fd78;
	div.rn.f64 	%fd83, %fd11, %fd35;
	mul.f64 	%fd84, %fd83, %fd78;
	cvt.s64.s32 	%rd11, %r7;
	mad.lo.s64 	%rd12, %rd11, %rd2, %rd3;
	mad.lo.s64 	%rd13, %rd12, 24, %rd1;
	st.global.f64 	[%rd13], %fd80;
	st.global.f64 	[%rd13+8], %fd82;
	st.global.f64 	[%rd13+16], %fd84;
$L__BB0_33:
	ret;

}
	// .globl	_Z9net_forceiP4bodyPA3_d
.visible .entry _Z9net_forceiP4bodyPA3_d(
	.param .u32 _Z9net_forceiP4bodyPA3_d_param_0,
	.param .u64 .ptr .align 1 _Z9net_forceiP4bodyPA3_d_param_1,
	.param .u64 .ptr .align 1 _Z9net_forceiP4bodyPA3_d_param_2
)
{
	.reg .pred 	%p<10>;
	.reg .b32 	%r<35>;
	.reg .b64 	%rd<17>;
	.reg .b64 	%fd<235>;

	ld.param.u32 	%r22, [_Z9net_forceiP4bodyPA3_d_param_0];
	ld.param.u64 	%rd4, [_Z9net_forceiP4bodyPA3_d_param_1];
	ld.param.u64 	%rd5, [_Z9net_forceiP4bodyPA3_d_param_2];
	cvta.to.global.u64 	%rd1, %rd5;
	mov.u32 	%r1, %tid.x;
	mul.lo.s32 	%r30, %r22, %r1;
	setp.lt.s32 	%p1, %r22, 1;
	mov.f64 	%fd232, 0d0000000000000000;
	mov.f64 	%fd233, %fd232;
	mov.f64 	%fd234, %fd232;
	@%p1 bra 	$L__BB1_13;
	add.s32 	%r23, %r30, 1;
	add.s32 	%r24, %r30, %r22;
	max.s32 	%r25, %r24, %r23;
	sub.s32 	%r3, %r25, %r30;
	and.b32  	%r4, %r3, 15;
	sub.s32 	%r26, %r30, %r25;
	setp.gt.u32 	%p2, %r26, -16;
	mov.f64 	%fd234, 0d0000000000000000;
	mov.f64 	%fd233, %fd234;
	mov.f64 	%fd232, %fd234;
	@%p2 bra 	$L__BB1_4;
	and.b32  	%r27, %r3, -16;
	neg.s32 	%r28, %r27;
	add.s64 	%rd2, %rd1, 192;
	mov.f64 	%fd234, 0d0000000000000000;
$L__BB1_3:
	.pragma "nounroll";
	mul.wide.s32 	%rd6, %r30, 24;
	add.s64 	%rd7, %rd2, %rd6;
	ld.global.f64 	%fd44, [%rd7+-192];
	add.f64 	%fd45, %fd232, %fd44;
	ld.global.f64 	%fd46, [%rd7+-184];
	add.f64 	%fd47, %fd233, %fd46;
	ld.global.f64 	%fd48, [%rd7+-176];
	add.f64 	%fd49, %fd234, %fd48;
	ld.global.f64 	%fd50, [%rd7+-168];
	add.f64 	%fd51, %fd45, %fd50;
	ld.global.f64 	%fd52, [%rd7+-160];
	add.f64 	%fd53, %fd47, %fd52;
	ld.global.f64 	%fd54, [%rd7+-152];
	add.f64 	%fd55, %fd49, %fd54;
	ld.global.f64 	%fd56, [%rd7+-144];
	add.f64 	%fd57, %fd51, %fd56;
	ld.global.f64 	%fd58, [%rd7+-136];
	add.f64 	%fd59, %fd53, %fd58;
	ld.global.f64 	%fd60, [%rd7+-128];
	add.f64 	%fd61, %fd55, %fd60;
	ld.global.f64 	%fd62, [%rd7+-120];
	add.f64 	%fd63, %fd57, %fd62;
	ld.global.f64 	%fd64, [%rd7+-112];
	add.f64 	%fd65, %fd59, %fd64;
	ld.global.f64 	%fd66, [%rd7+-104];
	add.f64 	%fd67, %fd61, %fd66;
	ld.global.f64 	%fd68, [%rd7+-96];
	add.f64 	%fd69, %fd63, %fd68;
	ld.global.f64 	%fd70, [%rd7+-88];
	add.f64 	%fd71, %fd65, %fd70;
	ld.global.f64 	%fd72, [%rd7+-80];
	add.f64 	%fd73, %fd67, %fd72;
	ld.global.f64 	%fd74, [%rd7+-72];
	add.f64 	%fd75, %fd69, %fd74;
	ld.global.f64 	%fd76, [%rd7+-64];
	add.f64 	%fd77, %fd71, %fd76;
	ld.global.f64 	%fd78, [%rd7+-56];
	add.f64 	%fd79, %fd73, %fd78;
	ld.global.f64 	%fd80, [%rd7+-48];
	add.f64 	%fd81, %fd75, %fd80;
	ld.global.f64 	%fd82, [%rd7+-40];
	add.f64 	%fd83, %fd77, %fd82;
	ld.global.f64 	%fd84, [%rd7+-32];
	add.f64 	%fd85, %fd79, %fd84;
	ld.global.f64 	%fd86, [%rd7+-24];
	add.f64 	%fd87, %fd81, %fd86;
	ld.global.f64 	%fd88, [%rd7+-16];
	add.f64 	%fd89, %fd83, %fd88;
	ld.global.f64 	%fd90, [%rd7+-8];
	add.f64 	%fd91, %fd85, %fd90;
	ld.global.f64 	%fd92, [%rd7];
	add.f64 	%fd93, %fd87, %fd92;
	ld.global.f64 	%fd94, [%rd7+8];
	add.f64 	%fd95, %fd89, %fd94;
	ld.global.f64 	%fd96, [%rd7+16];
	add.f64 	%fd97, %fd91, %fd96;
	ld.global.f64 	%fd98, [%rd7+24];
	add.f64 	%fd99, %fd93, %fd98;
	ld.global.f64 	%fd100, [%rd7+32];
	add.f64 	%fd101, %fd95, %fd100;
	ld.global.f64 	%fd102, [%rd7+40];
	add.f64 	%fd103, %fd97, %fd102;
	ld.global.f64 	%fd104, [%rd7+48];
	add.f64 	%fd105, %fd99, %fd104;
	ld.global.f64 	%fd106, [%rd7+56];
	add.f64 	%fd107, %fd101, %fd106;
	ld.global.f64 	%fd108, [%rd7+64];
	add.f64 	%fd109, %fd103, %fd108;
	ld.global.f64 	%fd110, [%rd7+72];
	add.f64 	%fd111, %fd105, %fd110;
	ld.global.f64 	%fd112, [%rd7+80];
	add.f64 	%fd113, %fd107, %fd112;
	ld.global.f64 	%fd114, [%rd7+88];
	add.f64 	%fd115, %fd109, %fd114;
	ld.global.f64 	%fd116, [%rd7+96];
	add.f64 	%fd117, %fd111, %fd116;
	ld.global.f64 	%fd118, [%rd7+104];
	add.f64 	%fd119, %fd113, %fd118;
	ld.global.f64 	%fd120, [%rd7+112];
	add.f64 	%fd121, %fd115, %fd120;
	ld.global.f64 	%fd122, [%rd7+120];
	add.f64 	%fd123, %fd117, %fd122;
	ld.global.f64 	%fd124, [%rd7+128];
	add.f64 	%fd125, %fd119, %fd124;
	ld.global.f64 	%fd126, [%rd7+136];
	add.f64 	%fd127, %fd121, %fd126;
	ld.global.f64 	%fd128, [%rd7+144];
	add.f64 	%fd129, %fd123, %fd128;
	ld.global.f64 	%fd130, [%rd7+152];
	add.f64 	%fd131, %fd125, %fd130;
	ld.global.f64 	%fd132, [%rd7+160];
	add.f64 	%fd133, %fd127, %fd132;
	ld.global.f64 	%fd134, [%rd7+168];
	add.f64 	%fd232, %fd129, %fd134;
	ld.global.f64 	%fd135, [%rd7+176];
	add.f64 	%fd233, %fd131, %fd135;
	ld.global.f64 	%fd136, [%rd7+184];
	add.f64 	%fd234, %fd133, %fd136;
	add.s32 	%r30, %r30, 16;
	add.s32 	%r28, %r28, 16;
	setp.ne.s32 	%p3, %r28, 0;
	@%p3 bra 	$L__BB1_3;
$L__BB1_4:
	setp.eq.s32 	%p4, %r4, 0;
	@%p4 bra 	$L__BB1_13;
	and.b32  	%r11, %r3, 7;
	setp.lt.u32 	%p5, %r4, 8;
	@%p5 bra 	$L__BB1_7;
	mul.wide.s32 	%rd8, %r30, 24;
	add.s64 	%rd9, %rd1, %rd8;
	ld.global.f64 	%fd138, [%rd9];
	add.f64 	%fd139, %fd232, %fd138;
	ld.global.f64 	%fd140, [%rd9+8];
	add.f64 	%fd141, %fd233, %fd140;
	ld.global.f64 	%fd142, [%rd9+16];
	add.f64 	%fd143, %fd234, %fd142;
	ld.global.f64 	%fd144, [%rd9+24];
	add.f64 	%fd145, %fd139, %fd144;
	ld.global.f64 	%fd146, [%rd9+32];
	add.f64 	%fd147, %fd141, %fd146;
	ld.global.f64 	%fd148, [%rd9+40];
	add.f64 	%fd149, %fd143, %fd148;
	ld.global.f64 	%fd150, [%rd9+48];
	add.f64 	%fd151, %fd145, %fd150;
	ld.global.f64 	%fd152, [%rd9+56];
	add.f64 	%fd153, %fd147, %fd152;
	ld.global.f64 	%fd154, [%rd9+64];
	add.f64 	%fd155, %fd149, %fd154;
	ld.global.f64 	%fd156, [%rd9+72];
	add.f64 	%fd157, %fd151, %fd156;
	ld.global.f64 	%fd158, [%rd9+80];
	add.f64 	%fd159, %fd153, %fd158;
	ld.global.f64 	%fd160, [%rd9+88];
	add.f64 	%fd161, %fd155, %fd160;
	ld.global.f64 	%fd162, [%rd9+96];
	add.f64 	%fd163, %fd157, %fd162;
	ld.global.f64 	%fd164, [%rd9+104];
	add.f64 	%fd165, %fd159, %fd164;
	ld.global.f64 	%fd166, [%rd9+112];
	add.f64 	%fd167, %fd161, %fd166;
	ld.global.f64 	%fd168, [%rd9+120];
	add.f64 	%fd169, %fd163, %fd168;
	ld.global.f64 	%fd170, [%rd9+128];
	add.f64 	%fd171, %fd165, %fd170;
	ld.global.f64 	%fd172, [%rd9+136];
	add.f64 	%fd173, %fd167, %fd172;
	ld.global.f64 	%fd174, [%rd9+144];
	add.f64 	%fd175, %fd169, %fd174;
	ld.global.f64 	%fd176, [%rd9+152];
	add.f64 	%fd177, %fd171, %fd176;
	ld.global.f64 	%fd178, [%rd9+160];
	add.f64 	%fd179, %fd173, %fd178;
	ld.global.f64 	%fd180, [%rd9+168];
	add.f64 	%fd232, %fd175, %fd180;
	ld.global.f64 	%fd181, [%rd9+176];
	add.f64 	%fd233, %fd177, %fd181;
	ld.global.f64 	%fd182, [%rd9+184];
	add.f64 	%fd234, %fd179, %fd182;
	add.s32 	%r30, %r30, 8;
$L__BB1_7:
	setp.eq.s32 	%p6, %r11, 0;
	@%p6 bra 	$L__BB1_13;
	and.b32  	%r14, %r3, 3;
	setp.lt.u32 	%p7, %r11, 4;
	@%p7 bra 	$L__BB1_10;
	mul.wide.s32 	%rd10, %r30, 24;
	add.s64 	%rd11, %rd1, %rd10;
	ld.global.f64 	%fd184, [%rd11];
	add.f64 	%fd185, %fd232, %fd184;
	ld.global.f64 	%fd186, [%rd11+8];
	add.f64 	%fd187, %fd233, %fd186;
	ld.global.f64 	%fd188, [%rd11+16];
	add.f64 	%fd189, %fd234, %fd188;
	ld.global.f64 	%fd190, [%rd11+24];
	add.f64 	%fd191, %fd185, %fd190;
	ld.global.f64 	%fd192, [%rd11+32];
	add.f64 	%fd193, %fd187, %fd192;
	ld.global.f64 	%fd194, [%rd11+40];
	add.f64 	%fd195, %fd189, %fd194;
	ld.global.f64 	%fd196, [%rd11+48];
	add.f64 	%fd197, %fd191, %fd196;
	ld.global.f64 	%fd198, [%rd11+56];
	add.f64 	%fd199, %fd193, %fd198;
	ld.global.f64 	%fd200, [%rd11+64];
	add.f64 	%fd201, %fd195, %fd200;
	ld.global.f64 	%fd202, [%rd11+72];
	add.f64 	%fd232, %fd197, %fd202;
	ld.global.f64 	%fd203, [%rd11+80];
	add.f64 	%fd233, %fd199, %fd203;
	ld.global.f64 	%fd204, [%rd11+88];
	add.f64 	%fd234, %fd201, %fd204;
	add.s32 	%r30, %r30, 4;
$L__BB1_10:
	setp.eq.s32 	%p8, %r14, 0;
	@%p8 bra 	$L__BB1_13;
	add.s64 	%rd3, %rd1, 8;
	neg.s32 	%r33, %r14;
$L__BB1_12:
	.pragma "nounroll";
	mul.wide.s32 	%rd12, %r30, 24;
	add.s64 	%rd13, %rd3, %rd12;
	ld.global.f64 	%fd205, [%rd13+-8];
	add.f64 	%fd232, %fd232, %fd205;
	ld.global.f64 	%fd206, [%rd13];
	add.f64 	%fd233, %fd233, %fd206;
	ld.global.f64 	%fd207, [%rd13+8];
	add.f64 	%fd234, %fd234, %fd207;
	add.s32 	%r30, %r30, 1;
	add.s32 	%r33, %r33, 1;
	setp.ne.s32 	%p9, %r33, 0;
	@%p9 bra 	$L__BB1_12;
$L__BB1_13:
	cvta.to.global.u64 	%rd14, %rd4;
	mul.wide.u32 	%rd15, %r1, 80;
	add.s64 	%rd16, %rd14, %rd15;
	st.global.f64 	[%rd16+56], %fd232;
	st.global.f64 	[%rd16+64], %fd233;
	st.global.f64 	[%rd16+72], %fd234;
	ret;

}
	// .globl	_Z11update_bodydP4bodyPA3_dS0_ii
.visible .entry _Z11update_bodydP4bodyPA3_dS0_ii(
	.param .f64 _Z11update_bodydP4bodyPA3_dS0_ii_param_0,
	.param .u64 .ptr .align 1 _Z11update_bodydP4bodyPA3_dS0_ii_param_1,
	.param .u64 .ptr .align 1 _Z11update_bodydP4bodyPA3_dS0_ii_param_2,
	.param .u64 .ptr .align 1 _Z11update_bodydP4bodyPA3_dS0_ii_param_3,
	.param .u32 _Z11update_bodydP4bodyPA3_dS0_ii_param_4,
	.param .u32 _Z11update_bodydP4bodyPA3_dS0_ii_param_5
)
{
	.reg .b32 	%r<5>;
	.reg .b64 	%rd<11>;
	.reg .b64 	%fd<21>;

	ld.param.f64 	%fd1, [_Z11update_bodydP4bodyPA3_dS0_ii_param_0];
	ld.param.u64 	%rd1, [_Z11update_bodydP4bodyPA3_dS0_ii_param_1];
	ld.param.u64 	%rd2, [_Z11update_bodydP4bodyPA3_dS0_ii_param_3];
	ld.param.u32 	%r1, [_Z11update_bodydP4bodyPA3_dS0_ii_param_4];
	ld.param.u32 	%r2, [_Z11update_bodydP4bodyPA3_dS0_ii_param_5];
	cvta.to.global.u64 	%rd3, %rd2;
	cvta.to.global.u64 	%rd4, %rd1;
	mov.u32 	%r3, %tid.x;
	cvt.u64.u32 	%rd5, %r3;
	mul.wide.u32 	%rd6, %r3, 80;
	add.s64 	%rd7, %rd4, %rd6;
	ld.global.f64 	%fd2, [%rd7];
	ld.global.f64 	%fd3, [%rd7+8];
	ld.global.f64 	%fd4, [%rd7+16];
	ld.global.f64 	%fd5, [%rd7+24];
	ld.global.f64 	%fd6, [%rd7+32];
	ld.global.f64 	%fd7, [%rd7+40];
	ld.global.f64 	%fd8, [%rd7+48];
	ld.global.f64 	%fd9, [%rd7+56];
	ld.global.f64 	%fd10, [%rd7+64];
	ld.global.f64 	%fd11, [%rd7+72];
	div.rn.f64 	%fd12, %fd9, %fd2;
	div.rn.f64 	%fd13, %fd10, %fd2;
	div.rn.f64 	%fd14, %fd11, %fd2;
	fma.rn.f64 	%fd15, %fd1, %fd6, %fd3;
	st.global.f64 	[%rd7+8], %fd15;
	fma.rn.f64 	%fd16, %fd1, %fd7, %fd4;
	st.global.f64 	[%rd7+16], %fd16;
	fma.rn.f64 	%fd17, %fd1, %fd8, %fd5;
	st.global.f64 	[%rd7+24], %fd17;
	fma.rn.f64 	%fd18, %fd1, %fd12, %fd6;
	st.global.f64 	[%rd7+32], %fd18;
	fma.rn.f64 	%fd19, %fd1, %fd13, %fd7;
	st.global.f64 	[%rd7+40], %fd19;
	fma.rn.f64 	%fd20, %fd1, %fd14, %fd8;
	st.global.f64 	[%rd7+48], %fd20;
	mul.lo.s32 	%r4, %r2, %r1;
	cvt.s64.s32 	%rd8, %r4;
	add.s64 	%rd9, %rd8, %rd5;
	mad.lo.s64 	%rd10, %rd9, 80, %rd3;
	st.global.f64 	[%rd10], %fd2;
	st.global.f64 	[%rd10+8], %fd15;
	st.global.f64 	[%rd10+16], %fd16;
	st.global.f64 	[%rd10+24], %fd17;
	st.global.f64 	[%rd10+32], %fd18;
	st.global.f64 	[%rd10+40], %fd19;
	st.global.f64 	[%rd10+48], %fd20;
	st.global.f64 	[%rd10+56], %fd9;
	st.global.f64 	[%rd10+64], %fd10;
	st.global.f64 	[%rd10+72], %fd11;
	ret;

}
	// .globl	_Z16print_object_gpuiP4bodyPA3_d
.visible .entry _Z16print_object_gpuiP4bodyPA3_d(
	.param .u32 _Z16print_object_gpuiP4bodyPA3_d_param_0,
	.param .u64 .ptr .align 1 _Z16print_object_gpuiP4bodyPA3_d_param_1,
	.param .u64 .ptr .align 1 _Z16print_object_gpuiP4bodyPA3_d_param_2
)
{
	.local .align 8 .b8 	__local_depot3[8];
	.reg .b64 	%SP;
	.reg .b64 	%SPL;
	.reg .b32 	%r<36>;
	.reg .b64 	%rd<21>;
	.reg .b64 	%fd<11>;

	mov.u64 	%SPL, __local_depot3;
	cvta.local.u64 	%SP, %SPL;
	ld.param.u32 	%r1, [_Z16print_object_gpuiP4bodyPA3_d_param_0];
	ld.param.u64 	%rd1, [_Z16print_object_gpuiP4bodyPA3_d_param_1];
	cvta.to.global.u64 	%rd2, %rd1;
	add.u64 	%rd3, %SP, 0;
	add.u64 	%rd4, %SPL, 0;
	st.local.u32 	[%rd4], %r1;
	mov.u64 	%rd5, $str$1;
	cvta.global.u64 	%rd6, %rd5;
	{ // callseq 5, 0
	.param .b64 param0;
	st.param.b64 	[param0], %rd6;
	.param .b64 param1;
	st.param.b64 	[param1], %rd3;
	.param .b32 retval0;
	call.uni (retval0), 
	vprintf, 
	(
	param0, 
	param1
	);
	ld.param.b32 	%r2, [retval0];
	} // callseq 5
	mul.wide.s32 	%rd7, %r1, 80;
	add.s64 	%rd8, %rd2, %rd7;
	ld.global.f64 	%fd1, [%rd8];
	st.local.f64 	[%rd4], %fd1;
	mov.u64 	%rd9, $str$2;
	cvta.global.u64 	%rd10, %rd9;
	{ // callseq 6, 0
	.param .b64 param0;
	st.param.b64 	[param0], %rd10;
	.param .b64 param1;
	st.param.b64 	[param1], %rd3;
	.param .b32 retval0;
	call.uni (retval0), 
	vprintf, 
	(
	param0, 
	param1
	);
	ld.param.b32 	%r4, [retval0];
	} // callseq 6
	mov.u64 	%rd11, $str$3;
	cvta.global.u64 	%rd12, %rd11;
	{ // callseq 7, 0
	.param .b64 param0;
	st.param.b64 	[param0], %rd12;
	.param .b64 param1;
	st.param.b64 	[param1], 0;
	.param .b32 retval0;
	call.uni (retval0), 
	vprintf, 
	(
	param0, 
	param1
	);
	ld.param.b32 	%r6, [retval0];
	} // callseq 7
	ld.global.f64 	%fd2, [%rd8+8];
	st.local.f64 	[%rd4], %fd2;
	mov.u64 	%rd13, $str$4;
	cvta.global.u64 	%rd14, %rd13;
	{ // callseq 8, 0
	.param .b64 param0;
	st.param.b64 	[param0], %rd14;
	.param .b64 param1;
	st.param.b64 	[param1], %rd3;
	.param .b32 retval0;
	call.uni (retval0), 
	vprintf, 
	(
	param0, 
	param1
	);
	ld.param.b32 	%r8, [retval0];
	} // callseq 8
	ld.global.f64 	%fd3, [%rd8+16];
	st.local.f64 	[%rd4], %fd3;
	{ // callseq 9, 0
	.param .b64 param0;
	st.param.b64 	[param0], %rd14;
	.param .b64 param1;
	st.param.b64 	[param1], %rd3;
	.param .b32 retval0;
	call.uni (retval0), 
	vprintf, 
	(
	param0, 
	param1
	);
	ld.param.b32 	%r10, [retval0];
	} // callseq 9
	ld.global.f64 	%fd4, [%rd8+24];
	st.local.f64 	[%rd4], %fd4;
	{ // callseq 10, 0
	.param .b64 param0;
	st.param.b64 	[param0], %rd14;
	.param .b64 param1;
	st.param.b64 	[param1], %rd3;
	.param .b32 retval0;
	call.uni (retval0), 
	vprintf, 
	(
	param0, 
	param1
	);
	ld.param.b32 	%r12, [retval0];
	} // callseq 10
	mov.u64 	%rd15, $str$5;
	cvta.global.u64 	%rd16, %rd15;
	{ // callseq 11, 0
	.param .b64 param0;
	st.param.b64 	[param0], %rd16;
	.param .b64 param1;
	st.param.b64 	[param1], 0;
	.param .b32 retval0;
	call.uni (retval0), 
	vprintf, 
	(
	param0, 
	param1
	);
	ld.param.b32 	%r14, [retval0];
	} // callseq 11
	mov.u64 	%rd17, $str$6;
	cvta.global.u64 	%rd18, %rd17;
	{ // callseq 12, 0
	.param .b64 param0;
	st.param.b64 	[param0], %rd18;
	.param .b64 param1;
	st.param.b64 	[param1], 0;
	.param .b32 retval0;
	call.uni (retval0), 
	vprintf, 
	(
	param0, 
	param1
	);
	ld.param.b32 	%r16, [retval0];
	} // callseq 12
	ld.global.f64 	%fd5, [%rd8+32];
	st.local.f64 	[%rd4], %fd5;
	{ // callseq 13, 0
	.param .b64 param0;
	st.param.b64 	[param0], %rd14;
	.param .b64 param1;
	st.param.b64 	[param1], %rd3;
	.param .b32 retval0;
	call.uni (retval0), 
	vprintf, 
	(
	param0, 
	param1
	);
	ld.param.b32 	%r18, [retval0];
	} // callseq 13
	ld.global.f64 	%fd6, [%rd8+40];
	st.local.f64 	[%rd4], %fd6;
	{ // callseq 14, 0
	.param .b64 param0;
	st.param.b64 	[param0], %rd14;
	.param .b64 param1;
	st.param.b64 	[param1], %rd3;
	.param .b32 retval0;
	call.uni (retval0), 
	vprintf, 
	(
	param0, 
	param1
	);
	ld.param.b32 	%r20, [retval0];
	} // callseq 14
	ld.global.f64 	%fd7, [%rd8+48];
	st.local.f64 	[%rd4], %fd7;
	{ // callseq 15, 0
	.param .b64 param0;
	st.param.b64 	[param0], %rd14;
	.param .b64 param1;
	st.param.b64 	[param1], %rd3;
	.param .b32 retval0;
	call.uni (retval0), 
	vprintf, 
	(
	param0, 
	param1
	);
	ld.param.b32 	%r22, [retval0];
	} // callseq 15
	{ // callseq 16, 0
	.param .b64 param0;
	st.param.b64 	[param0], %rd16;
	.param .b64 param1;
	st.param.b64 	[param1], 0;
	.param .b32 retval0;
	call.uni (retval0), 
	vprintf, 
	(
	param0, 
	param1
	);
	ld.param.b32 	%r24, [retval0];
	} // callseq 16
	mov.u64 	%rd19, $str$7;
	cvta.global.u64 	%rd20, %rd19;
	{ // callseq 17, 0
	.param .b64 param0;
	st.param.b64 	[param0], %rd20;
	.param .b64 param1;
	st.param.b64 	[param1], 0;
	.param .b32 retval0;
	call.uni (retval0), 
	vprintf, 
	(
	param0, 
	param1
	);
	ld.param.b32 	%r26, [retval0];
	} // callseq 17
	ld.global.f64 	%fd8, [%rd8+56];
	st.local.f64 	[%rd4], %fd8;
	{ // callseq 18, 0
	.param .b64 param0;
	st.param.b64 	[param0], %rd14;
	.param .b64 param1;
	st.param.b64 	[param1], %rd3;
	.param .b32 retval0;
	call.uni (retval0), 
	vprintf, 
	(
	param0, 
	param1
	);
	ld.param.b32 	%r28, [retval0];
	} // callseq 18
	ld.global.f64 	%fd9, [%rd8+64];
	st.local.f64 	[%rd4], %fd9;
	{ // callseq 19, 0
	.param .b64 param0;
	st.param.b64 	[param0], %rd14;
	.param .b64 param1;
	st.param.b64 	[param1], %rd3;
	.param .b32 retval0;
	call.uni (retval0), 
	vprintf, 
	(
	param0, 
	param1
	);
	ld.param.b32 	%r30, [retval0];
	} // callseq 19
	ld.global.f64 	%fd10, [%rd8+72];
	st.local.f64 	[%rd4], %fd10;
	{ // callseq 20, 0
	.param .b64 param0;
	st.param.b64 	[param0], %rd14;
	.param .b64 param1;
	st.param.b64 	[param1], %rd3;
	.param .b32 retval0;
	call.uni (retval0), 
	vprintf, 
	(
	param0, 
	param1
	);
	ld.param.b32 	%r32, [retval0];
	} // callseq 20
	{ // callseq 21, 0
	.param .b64 param0;
	st.param.b64 	[param0], %rd16;
	.param .b64 param1;
	st.param.b64 	[param1], 0;
	.param .b32 retval0;
	call.uni (retval0), 
	vprintf, 
	(
	param0, 
	param1
	);
	ld.param.b32 	%r34, [retval0];
	} // callseq 21
	ret;

}
.func  (.param .b64 func_retval0) __internal_accurate_pow(
	.param .b64 __internal_accurate_pow_param_0
)
{
	.reg .pred 	%p<8>;
	.reg .b32 	%r<49>;
	.reg .b32 	%f<3>;
	.reg .b64 	%fd<109>;

	ld.param.f64 	%fd10, [__internal_accurate_pow_param_0];
	{
	.reg .b32 %temp; 
	mov.b64 	{%temp, %r46}, %fd10;
	}
	{
	.reg .b32 %temp; 
	mov.b64 	{%r45, %temp}, %fd10;
	}
	shr.u32 	%r47, %r46, 20;
	setp.gt.u32 	%p1, %r46, 1048575;
	@%p1 bra 	$L__BB4_2;
	mul.f64 	%fd11, %fd10, 0d4350000000000000;
	{
	.reg .b32 %temp; 
	mov.b64 	{%temp, %r46}, %fd11;
	}
	{
	.reg .b32 %temp; 
	mov.b64 	{%r45, %temp}, %fd11;
	}
	shr.u32 	%r16, %r46, 20;
	add.s32 	%r47, %r16, -54;
$L__BB4_2:
	add.s32 	%r48, %r47, -1023;
	and.b32  	%r17, %r46, -2146435073;
	or.b32  	%r18, %r17, 1072693248;
	mov.b64 	%fd107, {%r45, %r18};
	setp.lt.u32 	%p2, %r18, 1073127583;
	@%p2 bra 	$L__BB4_4;
	{
	.reg .b32 %temp; 
	mov.b64 	{%r19, %temp}, %fd107;
	}
	{
	.reg .b32 %temp; 
	mov.b64 	{%temp, %r20}, %fd107;
	}
	add.s32 	%r21, %r20, -1048576;
	mov.b64 	%fd107, {%r19, %r21};
	add.s32 	%r48, %r47, -1022;
$L__BB4_4:
	add.f64 	%fd12, %fd107, 0dBFF0000000000000;
	add.f64 	%fd13, %fd107, 0d3FF0000000000000;
	rcp.approx.ftz.f64 	%fd14, %fd13;
	neg.f64 	%fd15, %fd13;
	fma.rn.f64 	%fd16, %fd15, %fd14, 0d3FF0000000000000;
	fma.rn.f64 	%fd17, %fd16, %fd16, %fd16;
	fma.rn.f64 	%fd18, %fd17, %fd14, %fd14;
	mul.f64 	%fd19, %fd12, %fd18;
	fma.rn.f64 	%fd20, %fd12, %fd18, %fd19;
	mul.f64 	%fd21, %fd20, %fd20;
	fma.rn.f64 	%fd22, %fd21, 0d3EB0F5FF7D2CAFE2, 0d3ED0F5D241AD3B5A;
	fma.rn.f64 	%fd23, %fd22, %fd21, 0d3EF3B20A75488A3F;
	fma.rn.f64 	%fd24, %fd23, %fd21, 0d3F1745CDE4FAECD5;
	fma.rn.f64 	%fd25, %fd24, %fd21, 0d3F3C71C7258A578B;
	fma.rn.f64 	%fd26, %fd25, %fd21, 0d3F6249249242B910;
	fma.rn.f64 	%fd27, %fd26, %fd21, 0d3F89999999999DFB;
	sub.f64 	%fd28, %fd12, %fd20;
	add.f64 	%fd29, %fd28, %fd28;
	neg.f64 	%fd30, %fd20;
	fma.rn.f64 	%fd31, %fd30, %fd12, %fd29;
	mul.f64 	%fd32, %fd18, %fd31;
	fma.rn.f64 	%fd33, %fd21, %fd27, 0d3FB5555555555555;
	mov.f64 	%fd34, 0d3FB5555555555555;
	sub.f64 	%fd35, %fd34, %fd33;
	fma.rn.f64 	%fd36, %fd21, %fd27, %fd35;
	add.f64 	%fd37, %fd36, 0dBC46A4CB00B9E7B0;
	add.f64 	%fd38, %fd33, %fd37;
	sub.f64 	%fd39, %fd33, %fd38;
	add.f64 	%fd40, %fd37, %fd39;
	mul.rn.f64 	%fd41, %fd20, %fd20;
	neg.f64 	%fd42, %fd41;
	fma.rn.f64 	%fd43, %fd20, %fd20, %fd42;
	{
	.reg .b32 %temp; 
	mov.b64 	{%r22, %temp}, %fd32;
	}
	{
	.reg .b32 %temp; 
	mov.b64 	{%temp, %r23}, %fd32;
	}
	add.s32 	%r24, %r23, 1048576;
	mov.b64 	%fd44, {%r22, %r24};
	fma.rn.f64 	%fd45, %fd20, %fd44, %fd43;
	mul.rn.f64 	%fd46, %fd41, %fd20;
	neg.f64 	%fd47, %fd46;
	fma.rn.f64 	%fd48, %fd41, %fd20, %fd47;
	fma.rn.f64 	%fd49, %fd41, %fd32, %fd48;
	fma.rn.f64 	%fd50, %fd45, %fd20, %fd49;
	mul.rn.f64 	%fd51, %fd38, %fd46;
	neg.f64 	%fd52, %fd51;
	fma.rn.f64 	%fd53, %fd38, %fd46, %fd52;
	fma.rn.f64 	%fd54, %fd38, %fd50, %fd53;
	fma.rn.f64 	%fd55, %fd40, %fd46, %fd54;
	add.f64 	%fd56, %fd51, %fd55;
	sub.f64 	%fd57, %fd51, %fd56;
	add.f64 	%fd58, %fd55, %fd57;
	add.f64 	%fd59, %fd20, %fd56;
	sub.f64 	%fd60, %fd20, %fd59;
	add.f64 	%fd61, %fd56, %fd60;
	add.f64 	%fd62, %fd58, %fd61;
	add.f64 	%fd63, %fd32, %fd62;
	add.f64 	%fd64, %fd59, %fd63;
	sub.f64 	%fd65, %fd59, %fd64;
	add.f64 	%fd66, %fd63, %fd65;
	xor.b32  	%r25, %r48, -2147483648;
	mov.b32 	%r26, 1127219200;
	mov.b64 	%fd67, {%r25, %r26};
	mov.b32 	%r27, -2147483648;
	mov.b64 	%fd68, {%r27, %r26};
	sub.f64 	%fd69, %fd67, %fd68;
	fma.rn.f64 	%fd70, %fd69, 0d3FE62E42FEFA39EF, %fd64;
	fma.rn.f64 	%fd71, %fd69, 0dBFE62E42FEFA39EF, %fd70;
	sub.f64 	%fd72, %fd71, %fd64;
	sub.f64 	%fd73, %fd66, %fd72;
	fma.rn.f64 	%fd74, %fd69, 0d3C7ABC9E3B39803F, %fd73;
	add.f64 	%fd75, %fd70, %fd74;
	sub.f64 	%fd76, %fd70, %fd75;
	add.f64 	%fd77, %fd74, %fd76;
	mov.f64 	%fd78, 0d4000000000000000;
	{
	.reg .b32 %temp; 
	mov.b64 	{%temp, %r28}, %fd78;
	}
	{
	.reg .b32 %temp; 
	mov.b64 	{%r29, %temp}, %fd78;
	}
	shl.b32 	%r30, %r28, 1;
	setp.gt.u32 	%p3, %r30, -33554433;
	and.b32  	%r31, %r28, -15728641;
	selp.b32 	%r32, %r31, %r28, %p3;
	mov.b64 	%fd79, {%r29, %r32};
	mul.rn.f64 	%fd80, %fd75, %fd79;
	neg.f64 	%fd81, %fd80;
	fma.rn.f64 	%fd82, %fd75, %fd79, %fd81;
	fma.rn.f64 	%fd83, %fd77, %fd79, %fd82;
	add.f64 	%fd4, %fd80, %fd83;
	sub.f64 	%fd84, %fd80, %fd4;
	add.f64 	%fd5, %fd83, %fd84;
	fma.rn.f64 	%fd85, %fd4, 0d3FF71547652B82FE, 0d4338000000000000;
	{
	.reg .b32 %temp; 
	mov.b64 	{%r13, %temp}, %fd85;
	}
	mov.f64 	%fd86, 0dC338000000000000;
	add.rn.f64 	%fd87, %fd85, %fd86;
	fma.rn.f64 	%fd88, %fd87, 0dBFE62E42FEFA39EF, %fd4;
	fma.rn.f64 	%fd89, %fd87, 0dBC7ABC9E3B39803F, %fd88;
	fma.rn.f64 	%fd90, %fd89, 0d3E5ADE1569CE2BDF, 0d3E928AF3FCA213EA;
	fma.rn.f64 	%fd91, %fd90, %fd89, 0d3EC71DEE62401315;
	fma.rn.f64 	%fd92, %fd91, %fd89, 0d3EFA01997C89EB71;
	fma.rn.f64 	%fd93, %fd92, %fd89, 0d3F2A01A014761F65;
	fma.rn.f64 	%fd94, %fd93, %fd89, 0d3F56C16C1852B7AF;
	fma.rn.f64 	%fd95, %fd94, %fd89, 0d3F81111111122322;
	fma.rn.f64 	%fd96, %fd95, %fd89, 0d3FA55555555502A1;
	fma.rn.f64 	%fd97, %fd96, %fd89, 0d3FC5555555555511;
	fma.rn.f64 	%fd98, %fd97, %fd89, 0d3FE000000000000B;
	fma.rn.f64 	%fd99, %fd98, %fd89, 0d3FF0000000000000;
	fma.rn.f64 	%fd100, %fd99, %fd89, 0d3FF0000000000000;
	{
	.reg .b32 %temp; 
	mov.b64 	{%r14, %temp}, %fd100;
	}
	{
	.reg .b32 %temp; 
	mov.b64 	{%temp, %r15}, %fd100;
	}
	shl.b32 	%r33, %r13, 20;
	add.s32 	%r34, %r33, %r15;
	mov.b64 	%fd108, {%r14, %r34};
	{
	.reg .b32 %temp; 
	mov.b64 	{%temp, %r35}, %fd4;
	}
	mov.b32 	%f2, %r35;
	abs.f32 	%f1, %f2;
	setp.lt.f32 	%p4, %f1, 0f4086232B;
	@%p4 bra 	$L__BB4_7;
	setp.lt.f64 	%p5, %fd4, 0d0000000000000000;
	add.f64 	%fd101, %fd4, 0d7FF0000000000000;
	selp.f64 	%fd108, 0d0000000000000000, %fd101, %p5;
	setp.geu.f32 	%p6, %f1, 0f40874800;
	@%p6 bra 	$L__BB4_7;
	shr.u32 	%r36, %r13, 31;
	add.s32 	%r37, %r13, %r36;
	shr.s32 	%r38, %r37, 1;
	shl.b32 	%r39, %r38, 20;
	add.s32 	%r40, %r15, %r39;
	mov.b64 	%fd102, {%r14, %r40};
	sub.s32 	%r41, %r13, %r38;
	shl.b32 	%r42, %r41, 20;
	add.s32 	%r43, %r42, 1072693248;
	mov.b32 	%r44, 0;
	mov.b64 	%fd103, {%r44, %r43};
	mul.f64 	%fd108, %fd103, %fd102;
$L__BB4_7:
	abs.f64 	%fd104, %fd108;
	setp.eq.f64 	%p7, %fd104, 0d7FF0000000000000;
	fma.rn.f64 	%fd105, %fd108, %fd5, %fd108;
	selp.f64 	%fd106, %fd108, %fd105, %p7;
	st.param.f64 	[func_retval0], %fd106;
	ret;

}


// ===== COMPILED SASS (sm_100) =====

	.target	sm_100

	.elftype	@"ET_EXEC"


//--------------------- .note.nv.tkinfo           --------------------------
	.section	.note.nv.tkinfo,"",@"SHT_NOTE"
	.sectionflags	@"SHF_NOTE_NV_TKINFO"
	.tkinfo
        /*0018*/ 	.word	0x00000002
        /*0030*/ 	.string	""
        /*0030*/ 	.string	"ptxas"
        /*0030*/ 	.string	"Cuda compilation tools, release 13.0, V13.0.88"
        /*0030*/ 	.string	"Build cuda_13.0.r13.0/compiler.36424714_0"
        /*0030*/ 	.string	"-arch sm_100 -m 64 "



//--------------------- .note.nv.cuinfo           --------------------------
	.section	.note.nv.cuinfo,"",@"SHT_NOTE"
	.sectionflags	@"SHF_NOTE_NV_CUINFO"
        /*0018*/ 	.short	0x0002
        /*001a*/ 	.short	0x0064
        /*001c*/ 	.short	0x0082
	.zero		2


//--------------------- .nv.info                  --------------------------
	.section	.nv.info,"",@"SHT_CUDA_INFO"
	.align	4


	//----- nvinfo : EIATTR_REGCOUNT
	.align		4
        /*0000*/ 	.byte	0x04, 0x2f
        /*0002*/ 	.short	(.L_9 - .L_8)
	.align		4
.L_8:
        /*0004*/ 	.word	index@(_Z15calculate_forceiP4bodyPA3_d)
        /*0008*/ 	.word	0x00000028


	//----- nvinfo : EIATTR_FRAME_SIZE
	.align		4
.L_9:
        /*000c*/ 	.byte	0x04, 0x11
        /*000e*/ 	.short	(.L_11 - .L_10)
	.align		4
.L_10:
        /*0010*/ 	.word	index@($_Z15calculate_forceiP4bodyPA3_d$__internal_accurate_pow)
        /*0014*/ 	.word	0x00000000


	//----- nvinfo : EIATTR_FRAME_SIZE
	.align		4
.L_11:
        /*0018*/ 	.byte	0x04, 0x11
        /*001a*/ 	.short	(.L_13 - .L_12)
	.align		4
.L_12:
        /*001c*/ 	.word	index@($__internal_2_$__cuda_sm20_dsqrt_rn_f64_mediumpath_v1)
        /*0020*/ 	.word	0x00000000


	//----- nvinfo : EIATTR_FRAME_SIZE
	.align		4
.L_13:
        /*0024*/ 	.byte	0x04, 0x11
        /*0026*/ 	.short	(.L_15 - .L_14)
	.align		4
.L_14:
        /*0028*/ 	.word	index@($__internal_1_$__cuda_sm20_div_rn_f64_full)
        /*002c*/ 	.word	0x00000000


	//----- nvinfo : EIATTR_FRAME_SIZE
	.align		4
.L_15:
        /*0030*/ 	.byte	0x04, 0x11
        /*0032*/ 	.short	(.L_17 - .L_16)
	.align		4
.L_16:
        /*0034*/ 	.word	index@(_Z15calculate_forceiP4bodyPA3_d)
        /*0038*/ 	.word	0x00000000


	//----- nvinfo : EIATTR_REGCOUNT
	.align		4
.L_17:
        /*003c*/ 	.byte	0x04, 0x2f
        /*003e*/ 	.short	(.L_19 - .L_18)
	.align		4
.L_18:
        /*0040*/ 	.word	index@(_Z9net_forceiP4bodyPA3_d)
        /*0044*/ 	.word	0x00000020


	//----- nvinfo : EIATTR_FRAME_SIZE
	.align		4
.L_19:
        /*0048*/ 	.byte	0x04, 0x11
        /*004a*/ 	.short	(.L_21 - .L_20)
	.align		4
.L_20:
        /*004c*/ 	.word	index@(_Z9net_forceiP4bodyPA3_d)
        /*0050*/ 	.word	0x00000000


	//----- nvinfo : EIATTR_REGCOUNT
	.align		4
.L_21:
        /*0054*/ 	.byte	0x04, 0x2f
        /*0056*/ 	.short	(.L_23 - .L_22)
	.align		4
.L_22:
        /*0058*/ 	.word	index@(_Z11update_bodydP4bodyPA3_dS0_ii)
        /*005c*/ 	.word	0x00000030


	//----- nvinfo : EIATTR_FRAME_SIZE
	.align		4
.L_23:
        /*0060*/ 	.byte	0x04, 0x11
        /*0062*/ 	.short	(.L_25 - .L_24)
	.align		4
.L_24:
        /*0064*/ 	.word	index@($__internal_0_$__cuda_sm20_div_rn_f64_full)
        /*0068*/ 	.word	0x00000000


	//----- nvinfo : EIATTR_FRAME_SIZE
	.align		4
.L_25:
        /*006c*/ 	.byte	0x04, 0x11
        /*006e*/ 	.short	(.L_27 - .L_26)
	.align		4
.L_26:
        /*0070*/ 	.word	index@(_Z11update_bodydP4bodyPA3_dS0_ii)
        /*0074*/ 	.word	0x00000000


	//----- nvinfo : EIATTR_REGCOUNT
	.align		4
.L_27:
        /*0078*/ 	.byte	0x04, 0x2f
        /*007a*/ 	.short	(.L_29 - .L_28)
	.align		4
.L_28:
        /*007c*/ 	.word	index@(_Z16print_object_gpuiP4bodyPA3_d)
        /*0080*/ 	.word	0x00000018


	//----- nvinfo : EIATTR_FRAME_SIZE
	.align		4
.L_29:
        /*0084*/ 	.byte	0x04, 0x11
        /*0086*/ 	.short	(.L_31 - .L_30)
	.align		4
.L_30:
        /*0088*/ 	.word	index@(_Z16print_object_gpuiP4bodyPA3_d)
        /*008c*/ 	.word	0x00000008


	//----- nvinfo : EIATTR_MIN_STACK_SIZE
	.align		4
.L_31:
        /*0090*/ 	.byte	0x04, 0x12
        /*0092*/ 	.short	(.L_33 - .L_32)
	.align		4
.L_32:
        /*0094*/ 	.word	index@(_Z16print_object_gpuiP4bodyPA3_d)
        /*0098*/ 	.word	0x00000008


	//----- nvinfo : EIATTR_MIN_STACK_SIZE
	.align		4
.L_33:
        /*009c*/ 	.byte	0x04, 0x12
        /*009e*/ 	.short	(.L_35 - .L_34)
	.align		4
.L_34:
        /*00a0*/ 	.word	index@(_Z11update_bodydP4bodyPA3_dS0_ii)
        /*00a4*/ 	.word	0x00000000


	//----- nvinfo : EIATTR_MIN_STACK_SIZE
	.align		4
.L_35:
        /*00a8*/ 	.byte	0x04, 0x12
        /*00aa*/ 	.short	(.L_37 - .L_36)
	.align		4
.L_36:
        /*00ac*/ 	.word	index@(_Z9net_forceiP4bodyPA3_d)
        /*00b0*/ 	.word	0x00000000


	//----- nvinfo : EIATTR_MIN_STACK_SIZE
	.align		4
.L_37:
        /*00b4*/ 	.byte	0x04, 0x12
        /*00b6*/ 	.short	(.L_39 - .L_38)
	.align		4
.L_38:
        /*00b8*/ 	.word	index@(_Z15calculate_forceiP4bodyPA3_d)
        /*00bc*/ 	.word	0x00000000
.L_39:


//--------------------- .nv.compat                --------------------------
	.section	.nv.compat,"",@"SHT_CUDA_COMPAT_INFO"
	.align	4
        /*0000*/ 	.byte	0x02, 0x09, 0x00, 0x00, 0x02, 0x02, 0x01, 0x00, 0x02, 0x05, 0x05, 0x00, 0x03, 0x07, 0x01, 0x01
        /*0010*/ 	.byte	0x02, 0x03, 0x00, 0x00, 0x02, 0x06, 0x01, 0x00, 0x04, 0x0b, 0x08, 0x00, 0x01, 0x00, 0x00, 0x00
        /*0020*/ 	.byte	0x00, 0x00, 0x00, 0x00


//--------------------- .nv.info._Z16print_object_gpuiP4bodyPA3_d --------------------------
	.section	.nv.info._Z16print_object_gpuiP4bodyPA3_d,"",@"SHT_CUDA_INFO"
	.sectionflags	@""
	.align	4


	//----- nvinfo : EIATTR_CUDA_API_VERSION
	.align		4
        /*0000*/ 	.byte	0x04, 0x37
        /*0002*/ 	.short	(.L_41 - .L_40)
.L_40:
        /*0004*/ 	.word	0x00000082


	//----- nvinfo : EIATTR_KPARAM_INFO
	.align		4
.L_41:
        /*0008*/ 	.byte	0x04, 0x17
        /*000a*/ 	.short	(.L_43 - .L_42)
.L_42:
        /*000c*/ 	.word	0x00000000
        /*0010*/ 	.short	0x0002
        /*0012*/ 	.short	0x0010
        /*0014*/ 	.byte	0x00, 0xf5, 0x21, 0x00


	//----- nvinfo : EIATTR_KPARAM_INFO
	.align		4
.L_43:
        /*0018*/ 	.byte	0x04, 0x17
        /*001a*/ 	.short	(.L_45 - .L_44)
.L_44:
        /*001c*/ 	.word	0x00000000
        /*0020*/ 	.short	0x0001
        /*0022*/ 	.short	0x0008
        /*0024*/ 	.byte	0x00, 0xf5, 0x21, 0x00


	//----- nvinfo : EIATTR_KPARAM_INFO
	.align		4
.L_45:
        /*0028*/ 	.byte	0x04, 0x17
        /*002a*/ 	.short	(.L_47 - .L_46)
.L_46:
        /*002c*/ 	.word	0x00000000
        /*0030*/ 	.short	0x0000
        /*0032*/ 	.short	0x0000
        /*0034*/ 	.byte	0x00, 0xf0, 0x11, 0x00


	//----- nvinfo : EIATTR_SPARSE_MMA_MASK
	.align		4
.L_47:
        /*0038*/ 	.byte	0x03, 0x50
        /*003a*/ 	.short	0x0000


	//----- nvinfo : EIATTR_MAXREG_COUNT
	.align		4
        /*003c*/ 	.byte	0x03, 0x1b
        /*003e*/ 	.short	0x00ff


	//----- nvinfo : EIATTR_EXTERNS
	.align		4
        /*0040*/ 	.byte	0x04, 0x0f
        /*0042*/ 	.short	(.L_49 - .L_48)


	//   ....[0]....
	.align		4
.L_48:
        /*0044*/ 	.word	index@(vprintf)


	//----- nvinfo : EIATTR_MERCURY_ISA_VERSION
	.align		4
.L_49:
        /*0048*/ 	.byte	0x03, 0x5f
        /*004a*/ 	.short	0x0101


	//----- nvinfo : EIATTR_VRC_CTA_INIT_COUNT
	.align		4
        /*004c*/ 	.byte	0x02, 0x4a
	.zero		1
	.zero		1


	//----- nvinfo : EIATTR_SYSCALL_OFFSETS
	.align		4
        /*0050*/ 	.byte	0x04, 0x46
        /*0052*/ 	.short	(.L_51 - .L_50)


	//   ....[0]....
.L_50:
        /*0054*/ 	.word	0x00000110


	//   ....[1]....
        /*0058*/ 	.word	0x000001e0


	//   ....[2]....
        /*005c*/ 	.word	0x00000250


	//   ....[3]....
        /*0060*/ 	.word	0x000002f0


	//   ....[4]....
        /*0064*/ 	.word	0x00000390


	//   ....[5]....
        /*0068*/ 	.word	0x00000430


	//   ....[6]....
        /*006c*/ 	.word	0x000004a0


	//   ....[7]....
        /*0070*/ 	.word	0x00000510


	//   ....[8]....
        /*0074*/ 	.word	0x000005b0


	//   ....[9]....
        /*0078*/ 	.word	0x00000650


	//   ....[10]....
        /*007c*/ 	.word	0x000006f0


	//   ....[11]....
        /*0080*/ 	.word	0x00000760


	//   ....[12]....
        /*0084*/ 	.word	0x000007d0


	//   ....[13]....
        /*0088*/ 	.word	0x00000870


	//   ....[14]....
        /*008c*/ 	.word	0x00000910


	//   ....[15]....
        /*0090*/ 	.word	0x000009b0


	//   ....[16]....
        /*0094*/ 	.word	0x00000a20


	//----- nvinfo : EIATTR_EXIT_INSTR_OFFSETS
	.align		4
.L_51:
        /*0098*/ 	.byte	0x04, 0x1c
        /*009a*/ 	.short	(.L_53 - .L_52)


	//   ....[0]....
.L_52:
        /*009c*/ 	.word	0x00000a30


	//----- nvinfo : EIATTR_CBANK_PARAM_SIZE
	.align		4
.L_53:
        /*00a0*/ 	.byte	0x03, 0x19
        /*00a2*/ 	.short	0x0018


	//----- nvinfo : EIATTR_PARAM_CBANK
	.align		4
        /*00a4*/ 	.byte	0x04, 0x0a
        /*00a6*/ 	.short	(.L_55 - .L_54)
	.align		4
.L_54:
        /*00a8*/ 	.word	index@(.nv.constant0._Z16print_object_gpuiP4bodyPA3_d)
        /*00ac*/ 	.short	0x0380
        /*00ae*/ 	.short	0x0018


	//----- nvinfo : EIATTR_SW_WAR
	.align		4
.L_55:
        /*00b0*/ 	.byte	0x04, 0x36
        /*00b2*/ 	.short	(.L_57 - .L_56)
.L_56:
        /*00b4*/ 	.word	0x00000008
.L_57:


//--------------------- .nv.info._Z11update_bodydP4bodyPA3_dS0_ii --------------------------
	.section	.nv.info._Z11update_bodydP4bodyPA3_dS0_ii,"",@"SHT_CUDA_INFO"
	.sectionflags	@""
	.align	4


	//----- nvinfo : EIATTR_CUDA_API_VERSION
	.align		4
        /*0000*/ 	.byte	0x04, 0x37
        /*0002*/ 	.short	(.L_59 - .L_58)
.L_58:
        /*0004*/ 	.word	0x00000082


	//----- nvinfo : EIATTR_KPARAM_INFO
	.align		4
.L_59:
        /*0008*/ 	.byte	0x04, 0x17
        /*000a*/ 	.short	(.L_61 - .L_60)
.L_60:
        /*000c*/ 	.word	0x00000000
        /*0010*/ 	.short	0x0005
        /*0012*/ 	.short	0x0024
        /*0014*/ 	.byte	0x00, 0xf0, 0x11, 0x00


	//----- nvinfo : EIATTR_KPARAM_INFO
	.align		4
.L_61:
        /*0018*/ 	.byte	0x04, 0x17
        /*001a*/ 	.short	(.L_63 - .L_62)
.L_62:
        /*001c*/ 	.word	0x00000000
        /*0020*/ 	.short	0x0004
        /*0022*/ 	.short	0x0020
        /*0024*/ 	.byte	0x00, 0xf0, 0x11, 0x00


	//----- nvinfo : EIATTR_KPARAM_INFO
	.align		4
.L_63:
        /*0028*/ 	.byte	0x04, 0x17
        /*002a*/ 	.short	(.L_65 - .L_64)
.L_64:
        /*002c*/ 	.word	0x00000000
        /*0030*/ 	.short	0x0003
        /*0032*/ 	.short	0x0018
        /*0034*/ 	.byte	0x00, 0xf5, 0x21, 0x00


	//----- nvinfo : EIATTR_KPARAM_INFO
	.align		4
.L_65:
        /*0038*/ 	.byte	0x04, 0x17
        /*003a*/ 	.short	(.L_67 - .L_66)
.L_66:
        /*003c*/ 	.word	0x00000000
        /*0040*/ 	.short	0x0002
        /*0042*/ 	.short	0x0010
        /*0044*/ 	.byte	0x00, 0xf5, 0x21, 0x00


	//----- nvinfo : EIATTR_KPARAM_INFO
	.align		4
.L_67:
        /*0048*/ 	.byte	0x04, 0x17
        /*004a*/ 	.short	(.L_69 - .L_68)
.L_68:
        /*004c*/ 	.word	0x00000000
        /*0050*/ 	.short	0x0001
        /*0052*/ 	.short	0x0008
        /*0054*/ 	.byte	0x00, 0xf5, 0x21, 0x00


	//----- nvinfo : EIATTR_KPARAM_INFO
	.align		4
.L_69:
        /*0058*/ 	.byte	0x04, 0x17
        /*005a*/ 	.short	(.L_71 - .L_70)
.L_70:
        /*005c*/ 	.word	0x00000000
        /*0060*/ 	.short	0x0000
        /*0062*/ 	.short	0x0000
        /*0064*/ 	.byte	0x00, 0xf0, 0x21, 0x00


	//----- nvinfo : EIATTR_SPARSE_MMA_MASK
	.align		4
.L_71:
        /*0068*/ 	.byte	0x03, 0x50
        /*006a*/ 	.short	0x0000


	//----- nvinfo : EIATTR_MAXREG_COUNT
	.align		4
        /*006c*/ 	.byte	0x03, 0x1b
        /*006e*/ 	.short	0x00ff


	//----- nvinfo : EIATTR_MERCURY_ISA_VERSION
	.align		4
        /*0070*/ 	.byte	0x03, 0x5f
        /*0072*/ 	.short	0x0101


	//----- nvinfo : EIATTR_VRC_CTA_INIT_COUNT
	.align		4
        /*0074*/ 	.byte	0x02, 0x4a
	.zero		1
	.zero		1


	//----- nvinfo : EIATTR_EXIT_INSTR_OFFSETS
	.align		4
        /*0078*/ 	.byte	0x04, 0x1c
        /*007a*/ 	.short	(.L_73 - .L_72)


	//   ....[0]....
.L_72:
        /*007c*/ 	.word	0x00000760


	//----- nvinfo : EIATTR_CRS_STACK_SIZE
	.align		4
.L_73:
        /*0080*/ 	.byte	0x04, 0x1e
        /*0082*/ 	.short	(.L_75 - .L_74)
.L_74:
        /*0084*/ 	.word	0x00000000


	//----- nvinfo : EIATTR_CBANK_PARAM_SIZE
	.align		4
.L_75:
        /*0088*/ 	.byte	0x03, 0x19
        /*008a*/ 	.short	0x0028


	//----- nvinfo : EIATTR_PARAM_CBANK
	.align		4
        /*008c*/ 	.byte	0x04, 0x0a
        /*008e*/ 	.short	(.L_77 - .L_76)
	.align		4
.L_76:
        /*0090*/ 	.word	index@(.nv.constant0._Z11update_bodydP4bodyPA3_dS0_ii)
        /*0094*/ 	.short	0x0380
        /*0096*/ 	.short	0x0028


	//----- nvinfo : EIATTR_SW_WAR
	.align		4
.L_77:
        /*0098*/ 	.byte	0x04, 0x36
        /*009a*/ 	.short	(.L_79 - .L_78)
.L_78:
        /*009c*/ 	.word	0x00000008
.L_79:


//--------------------- .nv.info._Z9net_forceiP4bodyPA3_d --------------------------
	.section	.nv.info._Z9net_forceiP4bodyPA3_d,"",@"SHT_CUDA_INFO"
	.sectionflags	@""
	.align	4


	//----- nvinfo : EIATTR_CUDA_API_VERSION
	.align		4
        /*0000*/ 	.byte	0x04, 0x37
        /*0002*/ 	.short	(.L_81 - .L_80)
.L_80:
        /*0004*/ 	.word	0x00000082


	//----- nvinfo : EIATTR_KPARAM_INFO
	.align		4
.L_81:
        /*0008*/ 	.byte	0x04, 0x17
        /*000a*/ 	.short	(.L_83 - .L_82)
.L_82:
        /*000c*/ 	.word	0x00000000
        /*0010*/ 	.short	0x0002
        /*0012*/ 	.short	0x0010
        /*0014*/ 	.byte	0x00, 0xf5, 0x21, 0x00


	//----- nvinfo : EIATTR_KPARAM_INFO
	.align		4
.L_83:
        /*0018*/ 	.byte	0x04, 0x17
        /*001a*/ 	.short	(.L_85 - .L_84)
.L_84:
        /*001c*/ 	.word	0x00000000
        /*0020*/ 	.short	0x0001
        /*0022*/ 	.short	0x0008
        /*0024*/ 	.byte	0x00, 0xf5, 0x21, 0x00


	//----- nvinfo : EIATTR_KPARAM_INFO
	.align		4
.L_85:
        /*0028*/ 	.byte	0x04, 0x17
        /*002a*/ 	.short	(.L_87 - .L_86)
.L_86:
        /*002c*/ 	.word	0x00000000
        /*0030*/ 	.short	0x0000
        /*0032*/ 	.short	0x0000
        /*0034*/ 	.byte	0x00, 0xf0, 0x11, 0x00


	//----- nvinfo : EIATTR_SPARSE_MMA_MASK
	.align		4
.L_87:
        /*0038*/ 	.byte	0x03, 0x50
        /*003a*/ 	.short	0x0000


	//----- nvinfo : EIATTR_MAXREG_COUNT
	.align		4
        /*003c*/ 	.byte	0x03, 0x1b
        /*003e*/ 	.short	0x00ff


	//----- nvinfo : EIATTR_MERCURY_ISA_VERSION
	.align		4
        /*0040*/ 	.byte	0x03, 0x5f
        /*0042*/ 	.short	0x0101


	//----- nvinfo : EIATTR_VRC_CTA_INIT_COUNT
	.align		4
        /*0044*/ 	.byte	0x02, 0x4a
	.zero		1
	.zero		1


	//----- nvinfo : EIATTR_EXIT_INSTR_OFFSETS
	.align		4
        /*0048*/ 	.byte	0x04, 0x1c
        /*004a*/ 	.short	(.L_89 - .L_88)


	//   ....[0]....
.L_88:
        /*004c*/ 	.word	0x00000f80


	//----- nvinfo : EIATTR_CRS_STACK_SIZE
	.align		4
.L_89:
        /*0050*/ 	.byte	0x04, 0x1e
        /*0052*/ 	.short	(.L_91 - .L_90)
.L_90:
        /*0054*/ 	.word	0x00000000


	//----- nvinfo : EIATTR_CBANK_PARAM_SIZE
	.align		4
.L_91:
        /*0058*/ 	.byte	0x03, 0x19
        /*005a*/ 	.short	0x0018


	//----- nvinfo : EIATTR_PARAM_CBANK
	.align		4
        /*005c*/ 	.byte	0x04, 0x0a
        /*005e*/ 	.short	(.L_93 - .L_92)
	.align		4
.L_92:
        /*0060*/ 	.word	index@(.nv.constant0._Z9net_forceiP4bodyPA3_d)
        /*0064*/ 	.short	0x0380
        /*0066*/ 	.short	0x0018


	//----- nvinfo : EIATTR_SW_WAR
	.align		4
.L_93:
        /*0068*/ 	.byte	0x04, 0x36
        /*006a*/ 	.short	(.L_95 - .L_94)
.L_94:
        /*006c*/ 	.word	0x00000008
.L_95:


//--------------------- .nv.info._Z15calculate_forceiP4bodyPA3_d --------------------------
	.section	.nv.info._Z15calculate_forceiP4bodyPA3_d,"",@"SHT_CUDA_INFO"
	.sectionflags	@""
	.align	4


	//----- nvinfo : EIATTR_CUDA_API_VERSION
	.align		4
        /*0000*/ 	.byte	0x04, 0x37
        /*0002*/ 	.short	(.L_97 - .L_96)
.L_96:
        /*0004*/ 	.word	0x00000082


	//----- nvinfo : EIATTR_KPARAM_INFO
	.align		4
.L_97:
        /*0008*/ 	.byte	0x04, 0x17
        /*000a*/ 	.short	(.L_99 - .L_98)
.L_98:
        /*000c*/ 	.word	0x00000000
        /*0010*/ 	.short	0x0002
        /*0012*/ 	.short	0x0010
        /*0014*/ 	.byte	0x00, 0xf5, 0x21, 0x00


	//----- nvinfo : EIATTR_KPARAM_INFO
	.align		4
.L_99:
        /*0018*/ 	.byte	0x04, 0x17
        /*001a*/ 	.short	(.L_101 - .L_100)
.L_100:
        /*001c*/ 	.word	0x00000000
        /*0020*/ 	.short	0x0001
        /*0022*/ 	.short	0x0008
        /*0024*/ 	.byte	0x00, 0xf5, 0x21, 0x00


	//----- nvinfo : EIATTR_KPARAM_INFO
	.align		4
.L_101:
        /*0028*/ 	.byte	0x04, 0x17
        /*002a*/ 	.short	(.L_103 - .L_102)
.L_102:
        /*002c*/ 	.word	0x00000000
        /*0030*/ 	.short	0x0000
        /*0032*/ 	.short	0x0000
        /*0034*/ 	.byte	0x00, 0xf0, 0x11, 0x00


	//----- nvinfo : EIATTR_SPARSE_MMA_MASK
	.align		4
.L_103:
        /*0038*/ 	.byte	0x03, 0x50
        /*003a*/ 	.short	0x0000


	//----- nvinfo : EIATTR_MAXREG_COUNT
	.align		4
        /*003c*/ 	.byte	0x03, 0x1b
        /*003e*/ 	.short	0x00ff


	//----- nvinfo : EIATTR_EXTERNS
	.align		4
        /*0040*/ 	.byte	0x04, 0x0f
        /*0042*/ 	.short	(.L_105 - .L_104)


	//   ....[0]....
	.align		4
.L_104:
        /*0044*/ 	.word	index@(vprintf)


	//----- nvinfo : EIATTR_MERCURY_ISA_VERSION
	.align		4
.L_105:
        /*0048*/ 	.byte	0x03, 0x5f
        /*004a*/ 	.short	0x0101


	//----- nvinfo : EIATTR_VRC_CTA_INIT_COUNT
	.align		4
        /*004c*/ 	.byte	0x02, 0x4a
	.zero		1
	.zero		1


	//----- nvinfo : EIATTR_SYSCALL_OFFSETS
	.align		4
        /*0050*/ 	.byte	0x04, 0x46
        /*0052*/ 	.short	(.L_107 - .L_106)


	//   ....[0]....
.L_106:
        /*0054*/ 	.word	0x000002f0


	//----- nvinfo : EIATTR_EXIT_INSTR_OFFSETS
	.align		4
.L_107:
        /*0058*/ 	.byte	0x04, 0x1c
        /*005a*/ 	.short	(.L_109 - .L_108)


	//   ....[0]....
.L_108:
        /*005c*/ 	.word	0x00000130


	//   ....[1]....
        /*0060*/ 	.word	0x00001100


	//----- nvinfo : EIATTR_CRS_STACK_SIZE
	.align		4
.L_109:
        /*0064*/ 	.byte	0x04, 0x1e
        /*0066*/ 	.short	(.L_111 - .L_110)
.L_110:
        /*0068*/ 	.word	0x00000000


	//----- nvinfo : EIATTR_CBANK_PARAM_SIZE
	.align		4
.L_111:
        /*006c*/ 	.byte	0x03, 0x19
        /*006e*/ 	.short	0x0018


	//----- nvinfo : EIATTR_PARAM_CBANK
	.align		4
        /*0070*/ 	.byte	0x04, 0x0a
        /*0072*/ 	.short	(.L_113 - .L_112)
	.align		4
.L_112:
        /*0074*/ 	.word	index@(.nv.constant0._Z15calculate_forceiP4bodyPA3_d)
        /*0078*/ 	.short	0x0380
        /*007a*/ 	.short	0x0018


	//----- nvinfo : EIATTR_SW_WAR
	.align		4
.L_113:
        /*007c*/ 	.byte	0x04, 0x36
        /*007e*/ 	.short	(.L_115 - .L_114)
.L_114:
        /*0080*/ 	.word	0x00000008
.L_115:


//--------------------- .nv.callgraph             --------------------------
	.section	.nv.callgraph,"",@"SHT_CUDA_CALLGRAPH"
	.align	4
	.sectionentsize	8
	.align		4
        /*0000*/ 	.word	0x00000000
	.align		4
        /*0004*/ 	.word	0xffffffff
	.align		4
        /*0008*/ 	.word	index@(_Z16print_object_gpuiP4bodyPA3_d)
	.align		4
        /*000c*/ 	.word	index@(vprintf)
	.align		4
        /*0010*/ 	.word	index@(_Z15calculate_forceiP4bodyPA3_d)
	.align		4
        /*0014*/ 	.word	index@(vprintf)
	.align		4
        /*0018*/ 	.word	0x00000000
	.align		4
        /*001c*/ 	.word	0xfffffffe
	.align		4
        /*0020*/ 	.word	0x00000000
	.align		4
        /*0024*/ 	.word	0xfffffffd
	.align		4
        /*0028*/ 	.word	0x00000000
	.align		4
        /*002c*/ 	.word	0xfffffffc


//--------------------- .nv.constant4             --------------------------
	.section	.nv.constant4,"a",@progbits
	.align	8
	.align		8
.nv.constant4:
        /*0000*/ 	.dword	vprintf
	.align		8
        /*0008*/ 	.dword	$str
	.align		8
        /*0010*/ 	.dword	$str$1
	.align		8
        /*0018*/ 	.dword	$str$2
	.align		8
        /*0020*/ 	.dword	$str$3
	.align		8
        /*0028*/ 	.dword	$str$4
	.align		8
        /*0030*/ 	.dword	$str$5
	.align		8
        /*0038*/ 	.dword	$str$6
	.align		8
        /*0040*/ 	.dword	$str$7


//--------------------- .text._Z16print_object_gpuiP4bodyPA3_d --------------------------
	.section	.text._Z16print_object_gpuiP4bodyPA3_d,"ax",@progbits
	.align	128
        .global         _Z16print_object_gpuiP4bodyPA3_d
        .type           _Z16print_object_gpuiP4bodyPA3_d,@function
        .size           _Z16print_object_gpuiP4bodyPA3_d,(.L_x_81 - _Z16print_object_gpuiP4bodyPA3_d)
        .other          _Z16print_object_gpuiP4bodyPA3_d,@"STO_CUDA_ENTRY STV_DEFAULT"
_Z16print_object_gpuiP4bodyPA3_d:
.text._Z16print_object_gpuiP4bodyPA3_d:
[----:B------:R-:W0:Y:S08]  /*0000*/  LDC R1, c[0x0][0x37c] ;  /* 0x0000df00ff017b82 */ /* 0x000e300000000800 */
[----:B------:R-:W1:Y:S01]  /*0010*/  LDC R0, c[0x0][0x380] ;  /* 0x0000e000ff007b82 */ /* 0x000e620000000800 */
[----:B------:R-:W2:Y:S01]  /*0020*/  LDCU UR4, c[0x0][0x2f8] ;  /* 0x00005f00ff0477ac */ /* 0x000ea20008000800 */
[----:B0-----:R-:W-:Y:S01]  /*0030*/  VIADD R1, R1, 0xfffffff8 ;  /* 0xfffffff801017836 */ /* 0x001fe20000000000 */
[----:B------:R-:W-:Y:S01]  /*0040*/  MOV R2, 0x0 ;  /* 0x0000000000027802 */ /* 0x000fe20000000f00 */
[----:B------:R-:W0:Y:S04]  /*0050*/  LDCU UR5, c[0x0][0x2fc] ;  /* 0x00005f80ff0577ac */ /* 0x000e280008000800 */
[----:B------:R3:W4:Y:S01]  /*0060*/  LDC.64 R8, c[0x4][R2] ;  /* 0x0100000002087b82 */ /* 0x0007220000000a00 */
[----:B------:R-:W5:Y:S01]  /*0070*/  LDCU.64 UR6, c[0x4][0x10] ;  /* 0x01000200ff0677ac */ /* 0x000f620008000a00 */
[----:B------:R-:W3:Y:S01]  /*0080*/  LDCU.64 UR36, c[0x0][0x358] ;  /* 0x00006b00ff2477ac */ /* 0x000ee20008000a00 */
[----:B--2---:R-:W-:Y:S01]  /*0090*/  IADD3 R18, P0, PT, R1, UR4, RZ ;  /* 0x0000000401127c10 */ /* 0x004fe2000ff1e0ff */
[----:B-1----:R1:W-:Y:S04]  /*00a0*/  STL [R1], R0 ;  /* 0x0000000001007387 */ /* 0x0023e80000100800 */
[----:B0-----:R-:W-:-:S02]  /*00b0*/  IMAD.X R19, RZ, RZ, UR5, P0 ;  /* 0x00000005ff137e24 */ /* 0x001fc400080e06ff */
[----:B-----5:R-:W-:Y:S01]  /*00c0*/  IMAD.U32 R4, RZ, RZ, UR6 ;  /* 0x00000006ff047e24 */ /* 0x020fe2000f8e00ff */
[----:B------:R-:W-:Y:S01]  /*00d0*/  MOV R5, UR7 ;  /* 0x0000000700057c02 */ /* 0x000fe20008000f00 */
[----:B------:R-:W-:Y:S02]  /*00e0*/  IMAD.MOV.U32 R6, RZ, RZ, R18 ;  /* 0x000000ffff067224 */ /* 0x000fe400078e0012 */
[----:B-1-3--:R-:W-:-:S07]  /*00f0*/  IMAD.MOV.U32 R7, RZ, RZ, R19 ;  /* 0x000000ffff077224 */ /* 0x00afce00078e0013 */
[----:B------:R-:W-:-:S07]  /*0100*/  LEPC R20, `(.L_x_0) ;  /* 0x000000001014794e */ /* 0x000fce0000000000 */
[----:B----4-:R-:W-:Y:S05]  /*0110*/  CALL.ABS.NOINC R8 ;  /* 0x0000000008007343 */ /* 0x010fea0003c00000 */
.L_x_0:
[----:B------:R-:W0:Y:S01]  /*0120*/  LDC R3, c[0x0][0x380] ;  /* 0x0000e000ff037b82 */ /* 0x000e220000000800 */
[----:B------:R-:W1:Y:S07]  /*0130*/  LDCU.64 UR4, c[0x4][0x18] ;  /* 0x01000300ff0477ac */ /* 0x000e6e0008000a00 */
[----:B------:R-:W0:Y:S02]  /*0140*/  LDC.64 R16, c[0x0][0x388] ;  /* 0x0000e200ff107b82 */ /* 0x000e240000000a00 */
[----:B0-----:R-:W-:-:S05]  /*0150*/  IMAD.WIDE R16, R3, 0x50, R16 ;  /* 0x0000005003107825 */ /* 0x001fca00078e0210 */
[----:B------:R-:W2:Y:S01]  /*0160*/  LDG.E.64 R8, desc[UR36][R16.64] ;  /* 0x0000002410087981 */ /* 0x000ea2000c1e1b00 */
[----:B------:R0:W3:Y:S01]  /*0170*/  LDC.64 R10, c[0x4][R2] ;  /* 0x01000000020a7b82 */ /* 0x0000e20000000a00 */
[----:B-1----:R-:W-:Y:S01]  /*0180*/  IMAD.U32 R4, RZ, RZ, UR4 ;  /* 0x00000004ff047e24 */ /* 0x002fe2000f8e00ff */
[----:B------:R-:W-:Y:S01]  /*0190*/  MOV R5, UR5 ;  /* 0x0000000500057c02 */ /* 0x000fe20008000f00 */
[----:B------:R-:W-:Y:S02]  /*01a0*/  IMAD.MOV.U32 R6, RZ, RZ, R18 ;  /* 0x000000ffff067224 */ /* 0x000fe400078e0012 */
[----:B------:R-:W-:Y:S01]  /*01b0*/  IMAD.MOV.U32 R7, RZ, RZ, R19 ;  /* 0x000000ffff077224 */ /* 0x000fe200078e0013 */
[----:B--23--:R0:W-:Y:S06]  /*01c0*/  STL.64 [R1], R8 ;  /* 0x0000000801007387 */ /* 0x00c1ec0000100a00 */
[----:B------:R-:W-:-:S07]  /*01d0*/  LEPC R20, `(.L_x_1) ;  /* 0x000000001014794e */ /* 0x000fce0000000000 */
[----:B0-----:R-:W-:Y:S05]  /*01e0*/  CALL.ABS.NOINC R10 ;  /* 0x000000000a007343 */ /* 0x001fea0003c00000 */
.L_x_1:
[----:B------:R0:W1:Y:S01]  /*01f0*/  LDC.64 R8, c[0x4][R2] ;  /* 0x0100000002087b82 */ /* 0x0000620000000a00 */
[----:B------:R-:W2:Y:S01]  /*0200*/  LDCU.64 UR4, c[0x4][0x20] ;  /* 0x01000400ff0477ac */ /* 0x000ea20008000a00 */
[----:B------:R-:W-:Y:S01]  /*0210*/  CS2R R6, SRZ ;  /* 0x0000000000067805 */ /* 0x000fe2000001ff00 */
[----:B--2---:R-:W-:Y:S01]  /*0220*/  IMAD.U32 R4, RZ, RZ, UR4 ;  /* 0x00000004ff047e24 */ /* 0x004fe2000f8e00ff */
[----:B0-----:R-:W-:-:S07]  /*0230*/  MOV R5, UR5 ;  /* 0x0000000500057c02 */ /* 0x001fce0008000f00 */
[----:B------:R-:W-:-:S07]  /*0240*/  LEPC R20, `(.L_x_2) ;  /* 0x000000001014794e */ /* 0x000fce0000000000 */
[----:B-1----:R-:W-:Y:S05]  /*0250*/  CALL.ABS.NOINC R8 ;  /* 0x0000000008007343 */ /* 0x002fea0003c00000 */
.L_x_2:
[----:B------:R-:W2:Y:S01]  /*0260*/  LDG.E.64 R8, desc[UR36][R16.64+0x8] ;  /* 0x0000082410087981 */ /* 0x000ea2000c1e1b00 */
[----:B------:R0:W1:Y:S01]  /*0270*/  LDC.64 R10, c[0x4][R2] ;  /* 0x01000000020a7b82 */ /* 0x0000620000000a00 */
[----:B------:R-:W3:Y:S01]  /*0280*/  LDCU.64 UR4, c[0x4][0x28] ;  /* 0x01000500ff0477ac */ /* 0x000ee20008000a00 */
[----:B------:R-:W-:Y:S01]  /*0290*/  MOV R6, R18 ;  /* 0x0000001200067202 */ /* 0x000fe20000000f00 */
[----:B------:R-:W-:Y:S02]  /*02a0*/  IMAD.MOV.U32 R7, RZ, RZ, R19 ;  /* 0x000000ffff077224 */ /* 0x000fe400078e0013 */
[----:B---3--:R-:W-:Y:S02]  /*02b0*/  IMAD.U32 R4, RZ, RZ, UR4 ;  /* 0x00000004ff047e24 */ /* 0x008fe4000f8e00ff */
[----:B------:R-:W-:Y:S01]  /*02c0*/  IMAD.U32 R5, RZ, RZ, UR5 ;  /* 0x00000005ff057e24 */ /* 0x000fe2000f8e00ff */
[----:B-12---:R0:W-:Y:S06]  /*02d0*/  STL.64 [R1], R8 ;  /* 0x0000000801007387 */ /* 0x0061ec0000100a00 */
[----:B------:R-:W-:-:S07]  /*02e0*/  LEPC R20, `(.L_x_3) ;  /* 0x000000001014794e */ /* 0x000fce0000000000 */
[----:B0-----:R-:W-:Y:S05]  /*02f0*/  CALL.ABS.NOINC R10 ;  /* 0x000000000a007343 */ /* 0x001fea0003c00000 */
.L_x_3:
[----:B------:R-:W2:Y:S01]  /*0300*/  LDG.E.64 R8, desc[UR36][R16.64+0x10] ;  /* 0x0000102410087981 */ /* 0x000ea2000c1e1b00 */
[----:B------:R0:W1:Y:S01]  /*0310*/  LDC.64 R10, c[0x4][R2] ;  /* 0x01000000020a7b82 */ /* 0x0000620000000a00 */
[----:B------:R-:W3:Y:S01]  /*0320*/  LDCU.64 UR4, c[0x4][0x28] ;  /* 0x01000500ff0477ac */ /* 0x000ee20008000a00 */
[----:B------:R-:W-:Y:S02]  /*0330*/  IMAD.MOV.U32 R6, RZ, RZ, R18 ;  /* 0x000000ffff067224 */ /* 0x000fe400078e0012 */
[----:B------:R-:W-:Y:S02]  /*0340*/  IMAD.MOV.U32 R7, RZ, RZ, R19 ;  /* 0x000000ffff077224 */ /* 0x000fe400078e0013 */
[----:B---3--:R-:W-:Y:S01]  /*0350*/  IMAD.U32 R4, RZ, RZ, UR4 ;  /* 0x00000004ff047e24 */ /* 0x008fe2000f8e00ff */
[----:B------:R-:W-:Y:S01]  /*0360*/  MOV R5, UR5 ;  /* 0x0000000500057c02 */ /* 0x000fe20008000f00 */
[----:B-12---:R0:W-:Y:S06]  /*0370*/  STL.64 [R1], R8 ;  /* 0x0000000801007387 */ /* 0x0061ec0000100a00 */
[----:B------:R-:W-:-:S07]  /*0380*/  LEPC R20, `(.L_x_4) ;  /* 0x000000001014794e */ /* 0x000fce0000000000 */
[----:B0-----:R-:W-:Y:S05]  /*0390*/  CALL.ABS.NOINC R10 ;  /* 0x000000000a007343 */ /* 0x001fea0003c00000 */
.L_x_4:
[----:B------:R-:W2:Y:S01]  /*03a0*/  LDG.E.64 R8, desc[UR36][R16.64+0x18] ;  /* 0x0000182410087981 */ /* 0x000ea2000c1e1b00 */
[----:B------:R0:W1:Y:S01]  /*03b0*/  LDC.64 R10, c[0x4][R2] ;  /* 0x01000000020a7b82 */ /* 0x0000620000000a00 */
[----:B------:R-:W3:Y:S01]  /*03c0*/  LDCU.64 UR4, c[0x4][0x28] ;  /* 0x01000500ff0477ac */ /* 0x000ee20008000a00 */
[----:B------:R-:W-:Y:S01]  /*03d0*/  IMAD.MOV.U32 R6, RZ, RZ, R18 ;  /* 0x000000ffff067224 */ /* 0x000fe200078e0012 */
[----:B------:R-:W-:Y:S02]  /*03e0*/  MOV R7, R19 ;  /* 0x0000001300077202 */ /* 0x000fe40000000f00 */
[----:B---3--:R-:W-:Y:S01]  /*03f0*/  MOV R4, UR4 ;  /* 0x0000000400047c02 */ /* 0x008fe20008000f00 */
[----:B------:R-:W-:Y:S01]  /*0400*/  IMAD.U32 R5, RZ, RZ, UR5 ;  /* 0x00000005ff057e24 */ /* 0x000fe2000f8e00ff */
[----:B-12---:R0:W-:Y:S06]  /*0410*/  STL.64 [R1], R8 ;  /* 0x0000000801007387 */ /* 0x0061ec0000100a00 */
[----:B------:R-:W-:-:S07]  /*0420*/  LEPC R20, `(.L_x_5) ;  /* 0x000000001014794e */ /* 0x000fce0000000000 */
[----:B0-----:R-:W-:Y:S05]  /*0430*/  CALL.ABS.NOINC R10 ;  /* 0x000000000a007343 */ /* 0x001fea0003c00000 */
.L_x_5:
[----:B------:R0:W1:Y:S01]  /*0440*/  LDC.64 R8, c[0x4][R2] ;  /* 0x0100000002087b82 */ /* 0x0000620000000a00 */
[----:B------:R-:W2:Y:S01]  /*0450*/  LDCU.64 UR4, c[0x4][0x30] ;  /* 0x01000600ff0477ac */ /* 0x000ea20008000a00 */
[----:B------:R-:W-:Y:S01]  /*0460*/  CS2R R6, SRZ ;  /* 0x0000000000067805 */ /* 0x000fe2000001ff00 */
[----:B--2---:R-:W-:Y:S02]  /*0470*/  IMAD.U32 R4, RZ, RZ, UR4 ;  /* 0x00000004ff047e24 */ /* 0x004fe4000f8e00ff */
[----:B0-----:R-:W-:-:S07]  /*0480*/  IMAD.U32 R5, RZ, RZ, UR5 ;  /* 0x00000005ff057e24 */ /* 0x001fce000f8e00ff */
[----:B------:R-:W-:-:S07]  /*0490*/  LEPC R20, `(.L_x_6) ;  /* 0x000000001014794e */ /* 0x000fce0000000000 */
[----:B-1----:R-:W-:Y:S05]  /*04a0*/  CALL.ABS.NOINC R8 ;  /* 0x0000000008007343 */ /* 0x002fea0003c00000 */
.L_x_6:
[----:B------:R0:W1:Y:S01]  /*04b0*/  LDC.64 R8, c[0x4][R2] ;  /* 0x0100000002087b82 */ /* 0x0000620000000a00 */
[----:B------:R-:W2:Y:S01]  /*04c0*/  LDCU.64 UR4, c[0x4][0x38] ;  /* 0x01000700ff0477ac */ /* 0x000ea20008000a00 */
[----:B------:R-:W-:Y:S02]  /*04d0*/  CS2R R6, SRZ ;  /* 0x0000000000067805 */ /* 0x000fe4000001ff00 */
[----:B--2---:R-:W-:Y:S01]  /*04e0*/  MOV R4, UR4 ;  /* 0x0000000400047c02 */ /* 0x004fe20008000f00 */
[----:B0-----:R-:W-:-:S07]  /*04f0*/  IMAD.U32 R5, RZ, RZ, UR5 ;  /* 0x00000005ff057e24 */ /* 0x001fce000f8e00ff */
[----:B------:R-:W-:-:S07]  /*0500*/  LEPC R20, `(.L_x_7) ;  /* 0x000000001014794e */ /* 0x000fce0000000000 */
[----:B-1----:R-:W-:Y:S05]  /*0510*/  CALL.ABS.NOINC R8 ;  /* 0x0000000008007343 */ /* 0x002fea0003c00000 */
.L_x_7:
        /* <DEDUP_REMOVED lines=10> */
.L_x_8:
        /* <DEDUP_REMOVED lines=10> */
.L_x_9:
        /* <DEDUP_REMOVED lines=10> */
.L_x_10:
[----:B------:R0:W1:Y:S01]  /*0700*/  LDC.64 R8, c[0x4][R2] ;  /* 0x0100000002087b82 */ /* 0x0000620000000a00 */
[----:B------:R-:W2:Y:S01]  /*0710*/  LDCU.64 UR4, c[0x4][0x30] ;  /* 0x01000600ff0477ac */ /* 0x000ea20008000a00 */
[----:B------:R-:W-:Y:S01]  /*0720*/  CS2R R6, SRZ ;  /* 0x0000000000067805 */ /* 0x000fe2000001ff00 */
[----:B--2---:R-:W-:Y:S01]  /*0730*/  IMAD.U32 R4, RZ, RZ, UR4 ;  /* 0x00000004ff047e24 */ /* 0x004fe2000f8e00ff */
[----:B0-----:R-:W-:-:S07]  /*0740*/  MOV R5, UR5 ;  /* 0x0000000500057c02 */ /* 0x001fce0008000f00 */
[----:B------:R-:W-:-:S07]  /*0750*/  LEPC R20, `(.L_x_11) ;  /* 0x000000001014794e */ /* 0x000fce0000000000 */
[----:B-1----:R-:W-:Y:S05]  /*0760*/  CALL.ABS.NOINC R8 ;  /* 0x0000000008007343 */ /* 0x002fea0003c00000 */
.L_x_11:
[----:B------:R0:W1:Y:S01]  /*0770*/  LDC.64 R8, c[0x4][R2] ;  /* 0x0100000002087b82 */ /* 0x0000620000000a00 */
[----:B------:R-:W2:Y:S01]  /*0780*/  LDCU.64 UR4, c[0x4][0x40] ;  /* 0x01000800ff0477ac */ /* 0x000ea20008000a00 */
[----:B------:R-:W-:Y:S01]  /*0790*/  CS2R R6, SRZ ;  /* 0x0000000000067805 */ /* 0x000fe2000001ff00 */
[----:B--2---:R-:W-:Y:S02]  /*07a0*/  IMAD.U32 R4, RZ, RZ, UR4 ;  /* 0x00000004ff047e24 */ /* 0x004fe4000f8e00ff */
[----:B0-----:R-:W-:-:S07]  /*07b0*/  IMAD.U32 R5, RZ, RZ, UR5 ;  /* 0x00000005ff057e24 */ /* 0x001fce000f8e00ff */
[----:B------:R-:W-:-:S07]  /*07c0*/  LEPC R20, `(.L_x_12) ;  /* 0x000000001014794e */ /* 0x000fce0000000000 */
[----:B-1----:R-:W-:Y:S05]  /*07d0*/  CALL.ABS.NOINC R8 ;  /* 0x0000000008007343 */ /* 0x002fea0003c00000 */
.L_x_12:
        /* <DEDUP_REMOVED lines=10> */
.L_x_13:
        /* <DEDUP_REMOVED lines=10> */
.L_x_14:
        /* <DEDUP_REMOVED lines=10> */
.L_x_15:
[----:B------:R-:W0:Y:S01]  /*09c0*/  LDC.64 R2, c[0x4][R2] ;  /* 0x0100000002027b82 */ /* 0x000e220000000a00 */
[----:B------:R-:W1:Y:S01]  /*09d0*/  LDCU.64 UR4, c[0x4][0x30] ;  /* 0x01000600ff0477ac */ /* 0x000e620008000a00 */
[----:B------:R-:W-:Y:S02]  /*09e0*/  CS2R R6, SRZ ;  /* 0x0000000000067805 */ /* 0x000fe4000001ff00 */
[----:B-1----:R-:W-:Y:S01]  /*09f0*/  MOV R4, UR4 ;  /* 0x0000000400047c02 */ /* 0x002fe20008000f00 */
[----:B------:R-:W-:-:S07]  /*0a00*/  IMAD.U32 R5, RZ, RZ, UR5 ;  /* 0x00000005ff057e24 */ /* 0x000fce000f8e00ff */
[----:B------:R-:W-:-:S07]  /*0a10*/  LEPC R20, `(.L_x_16) ;  /* 0x000000001014794e */ /* 0x000fce0000000000 */
[----:B0-----:R-:W-:Y:S05]  /*0a20*/  CALL.ABS.NOINC R2 ;  /* 0x0000000002007343 */ /* 0x001fea0003c00000 */
.L_x_16:
[----:B------:R-:W-:Y:S05]  /*0a30*/  EXIT ;  /* 0x000000000000794d */ /* 0x000fea0003800000 */
.L_x_17:
[----:B------:R-:W-:-:S00]  /*0a40*/  BRA `(.L_x_17) ;  /* 0xfffffffc00fc7947 */ /* 0x000fc0000383ffff */
[----:B------:R-:W-:-:S00]  /*0a50*/  NOP ;  /* 0x0000000000007918 */ /* 0x000fc00000000000 */
        /* <DEDUP_REMOVED lines=10> */
.L_x_81:


//--------------------- .text._Z11update_bodydP4bodyPA3_dS0_ii --------------------------
	.section	.text._Z11update_bodydP4bodyPA3_dS0_ii,"ax",@progbits
	.align	128
        .global         _Z11update_bodydP4bodyPA3_dS0_ii
        .type           _Z11update_bodydP4bodyPA3_dS0_ii,@function
        .size           _Z11update_bodydP4bodyPA3_dS0_ii,(.L_x_77 - _Z11update_bodydP4bodyPA3_dS0_ii)
        .other          _Z11update_bodydP4bodyPA3_dS0_ii,@"STO_CUDA_ENTRY STV_DEFAULT"
_Z11update_bodydP4bodyPA3_dS0_ii:
.text._Z11update_bodydP4bodyPA3_dS0_ii:
[----:B------:R-:W-:Y:S01]  /*0000*/  LDC R1, c[0x0][0x37c] ;  /* 0x0000df00ff017b82 */ /* 0x000fe20000000800 */
[----:B------:R-:W0:Y:S07]  /*0010*/  S2R R6, SR_TID.X ;  /* 0x0000000000067919 */ /* 0x000e2e0000002100 */
[----:B------:R-:W0:Y:S01]  /*0020*/  LDC.64 R34, c[0x0][0x388] ;  /* 0x0000e200ff227b82 */ /* 0x000e220000000a00 */
[----:B------:R-:W1:Y:S01]  /*0030*/  LDCU.64 UR4, c[0x0][0x358] ;  /* 0x00006b00ff0477ac */ /* 0x000e620008000a00 */
[----:B0-----:R-:W-:-:S05]  /*0040*/  IMAD.WIDE.U32 R34, R6, 0x50, R34 ;  /* 0x0000005006227825 */ /* 0x001fca00078e0022 */
[----:B-1----:R-:W2:Y:S04]  /*0050*/  LDG.E.64 R32, desc[UR4][R34.64] ;  /* 0x0000000422207981 */ /* 0x002ea8000c1e1b00 */
[----:B------:R-:W3:Y:S04]  /*0060*/  LDG.E.64 R30, desc[UR4][R34.64+0x38] ;  /* 0x00003804221e7981 */ /* 0x000ee8000c1e1b00 */
[----:B------:R0:W5:Y:S04]  /*0070*/  LDG.E.64 R28, desc[UR4][R34.64+0x8] ;  /* 0x00000804221c7981 */ /* 0x000168000c1e1b00 */
[----:B------:R0:W5:Y:S04]  /*0080*/  LDG.E.64 R26, desc[UR4][R34.64+0x10] ;  /* 0x00001004221a7981 */ /* 0x000168000c1e1b00 */
[----:B------:R0:W5:Y:S04]  /*0090*/  LDG.E.64 R24, desc[UR4][R34.64+0x18] ;  /* 0x0000180422187981 */ /* 0x000168000c1e1b00 */
[----:B------:R0:W5:Y:S04]  /*00a0*/  LDG.E.64 R22, desc[UR4][R34.64+0x20] ;  /* 0x0000200422167981 */ /* 0x000168000c1e1b00 */
[----:B------:R0:W5:Y:S04]  /*00b0*/  LDG.E.64 R20, desc[UR4][R34.64+0x28] ;  /* 0x0000280422147981 */ /* 0x000168000c1e1b00 */
[----:B------:R0:W5:Y:S04]  /*00c0*/  LDG.E.64 R18, desc[UR4][R34.64+0x30] ;  /* 0x0000300422127981 */ /* 0x000168000c1e1b00 */
[----:B------:R0:W5:Y:S04]  /*00d0*/  LDG.E.64 R16, desc[UR4][R34.64+0x40] ;  /* 0x0000400422107981 */ /* 0x000168000c1e1b00 */
[----:B------:R0:W5:Y:S01]  /*00e0*/  LDG.E.64 R14, desc[UR4][R34.64+0x48] ;  /* 0x00004804220e7981 */ /* 0x000162000c1e1b00 */
[----:B------:R-:W-:Y:S01]  /*00f0*/  IMAD.MOV.U32 R2, RZ, RZ, 0x1 ;  /* 0x00000001ff027424 */ /* 0x000fe200078e00ff */
[----:B------:R-:W-:Y:S01]  /*0100*/  BSSY.RECONVERGENT B0, `(.L_x_18) ;  /* 0x0000016000007945 */ /* 0x000fe20003800200 */
[----:B--2---:R-:W1:Y:S01]  /*0110*/  MUFU.RCP64H R3, R33 ;  /* 0x0000002100037308 */ /* 0x004e620000001800 */
[----:B---3--:R-:W-:-:S03]  /*0120*/  FSETP.GEU.AND P1, PT, |R31|, 6.5827683646048100446e-37, PT ;  /* 0x036000001f00780b */ /* 0x008fc60003f2e200 */
[----:B-1----:R-:W-:-:S08]  /*0130*/  DFMA R4, -R32, R2, 1 ;  /* 0x3ff000002004742b */ /* 0x002fd00000000102 */
[----:B------:R-:W-:-:S08]  /*0140*/  DFMA R4, R4, R4, R4 ;  /* 0x000000040404722b */ /* 0x000fd00000000004 */
[----:B------:R-:W-:-:S08]  /*0150*/  DFMA R4, R2, R4, R2 ;  /* 0x000000040204722b */ /* 0x000fd00000000002 */
[----:B------:R-:W-:-:S08]  /*0160*/  DFMA R2, -R32, R4, 1 ;  /* 0x3ff000002002742b */ /* 0x000fd00000000104 */
[----:B------:R-:W-:-:S08]  /*0170*/  DFMA R2, R4, R2, R4 ;  /* 0x000000020402722b */ /* 0x000fd00000000004 */
[----:B------:R-:W-:-:S08]  /*0180*/  DMUL R4, R30, R2 ;  /* 0x000000021e047228 */ /* 0x000fd00000000000 */
[----:B------:R-:W-:-:S08]  /*0190*/  DFMA R8, -R32, R4, R30 ;  /* 0x000000042008722b */ /* 0x000fd0000000011e */
[----:B------:R-:W-:-:S10]  /*01a0*/  DFMA R4, R2, R8, R4 ;  /* 0x000000080204722b */ /* 0x000fd40000000004 */
[----:B------:R-:W-:-:S05]  /*01b0*/  FFMA R0, RZ, R33, R5 ;  /* 0x00000021ff007223 */ /* 0x000fca0000000005 */
[----:B------:R-:W-:-:S13]  /*01c0*/  FSETP.GT.AND P0, PT, |R0|, 1.469367938527859385e-39, PT ;  /* 0x001000000000780b */ /* 0x000fda0003f04200 */
[----:B0-----:R-:W-:Y:S05]  /*01d0*/  @P0 BRA P1, `(.L_x_19) ;  /* 0x0000000000200947 */ /* 0x001fea0000800000 */
[----:B------:R-:W-:Y:S01]  /*01e0*/  IMAD.MOV.U32 R12, RZ, RZ, R30 ;  /* 0x000000ffff0c7224 */ /* 0x000fe200078e001e */
[----:B------:R-:W-:Y:S01]  /*01f0*/  MOV R0, 0x240 ;  /* 0x0000024000007802 */ /* 0x000fe20000000f00 */
[----:B------:R-:W-:Y:S02]  /*0200*/  IMAD.MOV.U32 R13, RZ, RZ, R31 ;  /* 0x000000ffff0d7224 */ /* 0x000fe400078e001f */
[----:B------:R-:W-:Y:S02]  /*0210*/  IMAD.MOV.U32 R8, RZ, RZ, R32 ;  /* 0x000000ffff087224 */ /* 0x000fe400078e0020 */
[----:B------:R-:W-:-:S07]  /*0220*/  IMAD.MOV.U32 R9, RZ, RZ, R33 ;  /* 0x000000ffff097224 */ /* 0x000fce00078e0021 */
[----:B-----5:R-:W-:Y:S05]  /*0230*/  CALL.REL.NOINC `($__internal_0_$__cuda_sm20_div_rn_f64_full) ;  /* 0x00000004004c7944 */ /* 0x020fea0003c00000 */
[----:B------:R-:W-:Y:S02]  /*0240*/  IMAD.MOV.U32 R4, RZ, RZ, R38 ;  /* 0x000000ffff047224 */ /* 0x000fe400078e0026 */
[----:B------:R-:W-:-:S07]  /*0250*/  IMAD.MOV.U32 R5, RZ, RZ, R39 ;  /* 0x000000ffff057224 */ /* 0x000fce00078e0027 */
.L_x_19:
[----:B------:R-:W-:Y:S05]  /*0260*/  BSYNC.RECONVERGENT B0 ;  /* 0x0000000000007941 */ /* 0x000fea0003800200 */
.L_x_18:
[----:B------:R-:W0:Y:S01]  /*0270*/  MUFU.RCP64H R3, R33 ;  /* 0x0000002100037308 */ /* 0x000e220000001800 */
[----:B------:R-:W-:Y:S01]  /*0280*/  IMAD.MOV.U32 R2, RZ, RZ, 0x1 ;  /* 0x00000001ff027424 */ /* 0x000fe200078e00ff */
[----:B-----5:R-:W-:Y:S01]  /*0290*/  FSETP.GEU.AND P1, PT, |R17|, 6.5827683646048100446e-37, PT ;  /* 0x036000001100780b */ /* 0x020fe20003f2e200 */
[----:B------:R-:W-:Y:S04]  /*02a0*/  BSSY.RECONVERGENT B0, `(.L_x_20) ;  /* 0x0000014000007945 */ /* 0x000fe80003800200 */
[----:B0-----:R-:W-:-:S08]  /*02b0*/  DFMA R8, -R32, R2, 1 ;  /* 0x3ff000002008742b */ /* 0x001fd00000000102 */
        /* <DEDUP_REMOVED lines=9> */
[----:B------:R-:W-:Y:S05]  /*0350*/  @P0 BRA P1, `(.L_x_21) ;  /* 0x0000000000200947 */ /* 0x000fea0000800000 */
[----:B------:R-:W-:Y:S01]  /*0360*/  IMAD.MOV.U32 R12, RZ, RZ, R16 ;  /* 0x000000ffff0c7224 */ /* 0x000fe200078e0010 */
[----:B------:R-:W-:Y:S01]  /*0370*/  MOV R0, 0x3c0 ;  /* 0x000003c000007802 */ /* 0x000fe20000000f00 */
[----:B------:R-:W-:Y:S02]  /*0380*/  IMAD.MOV.U32 R13, RZ, RZ, R17 ;  /* 0x000000ffff0d7224 */ /* 0x000fe400078e0011 */
[----:B------:R-:W-:Y:S02]  /*0390*/  IMAD.MOV.U32 R8, RZ, RZ, R32 ;  /* 0x000000ffff087224 */ /* 0x000fe400078e0020 */
[----:B------:R-:W-:-:S07]  /*03a0*/  IMAD.MOV.U32 R9, RZ, RZ, R33 ;  /* 0x000000ffff097224 */ /* 0x000fce00078e0021 */
[----:B------:R-:W-:Y:S05]  /*03b0*/  CALL.REL.NOINC `($__internal_0_$__cuda_sm20_div_rn_f64_full) ;  /* 0x0000000000ec7944 */ /* 0x000fea0003c00000 */
[----:B------:R-:W-:Y:S02]  /*03c0*/  IMAD.MOV.U32 R2, RZ, RZ, R38 ;  /* 0x000000ffff027224 */ /* 0x000fe400078e0026 */
[----:B------:R-:W-:-:S07]  /*03d0*/  IMAD.MOV.U32 R3, RZ, RZ, R39 ;  /* 0x000000ffff037224 */ /* 0x000fce00078e0027 */
.L_x_21:
[----:B------:R-:W-:Y:S05]  /*03e0*/  BSYNC.RECONVERGENT B0 ;  /* 0x0000000000007941 */ /* 0x000fea0003800200 */
.L_x_20:
[----:B------:R-:W0:Y:S01]  /*03f0*/  MUFU.RCP64H R9, R33 ;  /* 0x0000002100097308 */ /* 0x000e220000001800 */
[----:B------:R-:W-:Y:S01]  /*0400*/  IMAD.MOV.U32 R8, RZ, RZ, 0x1 ;  /* 0x00000001ff087424 */ /* 0x000fe200078e00ff */
[----:B------:R-:W-:Y:S01]  /*0410*/  FSETP.GEU.AND P1, PT, |R15|, 6.5827683646048100446e-37, PT ;  /* 0x036000000f00780b */ /* 0x000fe20003f2e200 */
        /* <DEDUP_REMOVED lines=20> */
.L_x_23:
[----:B------:R-:W-:Y:S05]  /*0560*/  BSYNC.RECONVERGENT B0 ;  /* 0x0000000000007941 */ /* 0x000fea0003800200 */
.L_x_22:
[----:B------:R-:W0:Y:S01]  /*0570*/  LDC.64 R12, c[0x0][0x3a0] ;  /* 0x0000e800ff0c7b82 */ /* 0x000e220000000a00 */
[----:B------:R-:W1:Y:S07]  /*0580*/  LDCU.64 UR6, c[0x0][0x380] ;  /* 0x00007000ff0677ac */ /* 0x000e6e0008000a00 */
[----:B------:R-:W2:Y:S01]  /*0590*/  LDC.64 R10, c[0x0][0x398] ;  /* 0x0000e600ff0a7b82 */ /* 0x000ea20000000a00 */
[----:B-1----:R-:W-:Y:S02]  /*05a0*/  DFMA R28, R22, UR6, R28 ;  /* 0x00000006161c7c2b */ /* 0x002fe4000800001c */
[----:B------:R-:W-:-:S02]  /*05b0*/  DFMA R4, R4, UR6, R22 ;  /* 0x0000000604047c2b */ /* 0x000fc40008000016 */
[----:B------:R-:W-:Y:S01]  /*05c0*/  DFMA R26, R20, UR6, R26 ;  /* 0x00000006141a7c2b */ /* 0x000fe2000800001a */
[----:B0-----:R-:W-:Y:S01]  /*05d0*/  IMAD R7, R13, R12, RZ ;  /* 0x0000000c0d077224 */ /* 0x001fe200078e02ff */
[----:B------:R-:W-:Y:S01]  /*05e0*/  DFMA R2, R2, UR6, R20 ;  /* 0x0000000602027c2b */ /* 0x000fe20008000014 */
[----:B------:R-:W-:Y:S01]  /*05f0*/  STG.E.64 desc[UR4][R34.64+0x8], R28 ;  /* 0x0000081c22007986 */ /* 0x000fe2000c101b04 */
[----:B------:R-:W-:Y:S02]  /*0600*/  DFMA R24, R18, UR6, R24 ;  /* 0x0000000612187c2b */ /* 0x000fe40008000018 */
[C---:B------:R-:W-:Y:S01]  /*0610*/  IADD3 R13, P0, PT, R7.reuse, R6, RZ ;  /* 0x00000006070d7210 */ /* 0x040fe20007f1e0ff */
[----:B------:R-:W-:Y:S01]  /*0620*/  DFMA R8, R8, UR6, R18 ;  /* 0x0000000608087c2b */ /* 0x000fe20008000012 */
[----:B------:R-:W-:Y:S02]  /*0630*/  STG.E.64 desc[UR4][R34.64+0x10], R26 ;  /* 0x0000101a22007986 */ /* 0x000fe4000c101b04 */
[----:B------:R-:W-:Y:S01]  /*0640*/  LEA.HI.X.SX32 R0, R7, RZ, 0x1, P0 ;  /* 0x000000ff07007211 */ /* 0x000fe200000f0eff */
[----:B--2---:R-:W-:Y:S01]  /*0650*/  IMAD.WIDE.U32 R6, R13, 0x50, R10 ;  /* 0x000000500d067825 */ /* 0x004fe200078e000a */
[----:B------:R-:W-:Y:S03]  /*0660*/  STG.E.64 desc[UR4][R34.64+0x18], R24 ;  /* 0x0000181822007986 */ /* 0x000fe6000c101b04 */
[----:B------:R-:W-:Y:S01]  /*0670*/  IMAD R11, R0, 0x50, RZ ;  /* 0x00000050000b7824 */ /* 0x000fe200078e02ff */
[----:B------:R-:W-:Y:S03]  /*0680*/  STG.E.64 desc[UR4][R34.64+0x20], R4 ;  /* 0x0000200422007986 */ /* 0x000fe6000c101b04 */
[----:B------:R-:W-:Y:S01]  /*0690*/  IMAD.IADD R7, R7, 0x1, R11 ;  /* 0x0000000107077824 */ /* 0x000fe200078e020b */
[----:B------:R-:W-:Y:S04]  /*06a0*/  STG.E.64 desc[UR4][R34.64+0x28], R2 ;  /* 0x0000280222007986 */ /* 0x000fe8000c101b04 */
        /* <DEDUP_REMOVED lines=10> */
[----:B------:R-:W-:Y:S01]  /*0750*/  STG.E.64 desc[UR4][R6.64+0x48], R14 ;  /* 0x0000480e06007986 */ /* 0x000fe2000c101b04 */
[----:B------:R-:W-:Y:S05]  /*0760*/  EXIT ;  /* 0x000000000000794d */ /* 0x000fea0003800000 */
        .weak           $__internal_0_$__cuda_sm20_div_rn_f64_full
        .type           $__internal_0_$__cuda_sm20_div_rn_f64_full,@function
        .size           $__internal_0_$__cuda_sm20_div_rn_f64_full,(.L_x_77 - $__internal_0_$__cuda_sm20_div_rn_f64_full)
$__internal_0_$__cuda_sm20_div_rn_f64_full:
[----:B------:R-:W-:Y:S01]  /*0770*/  FSETP.GEU.AND P2, PT, |R13|, 1.469367938527859385e-39, PT ;  /* 0x001000000d00780b */ /* 0x000fe20003f4e200 */
[----:B------:R-:W-:Y:S01]  /*0780*/  IMAD.MOV.U32 R44, RZ, RZ, 0x1ca00000 ;  /* 0x1ca00000ff2c7424 */ /* 0x000fe200078e00ff */
[C---:B------:R-:W-:Y:S01]  /*0790*/  FSETP.GEU.AND P0, PT, |R9|.reuse, 1.469367938527859385e-39, PT ;  /* 0x001000000900780b */ /* 0x040fe20003f0e200 */
[----:B------:R-:W-:Y:S01]  /*07a0*/  IMAD.MOV.U32 R38, RZ, RZ, 0x1 ;  /* 0x00000001ff267424 */ /* 0x000fe200078e00ff */
[----:B------:R-:W-:Y:S01]  /*07b0*/  LOP3.LUT R10, R9, 0x800fffff, RZ, 0xc0, !PT ;  /* 0x800fffff090a7812 */ /* 0x000fe200078ec0ff */
[----:B------:R-:W-:Y:S01]  /*07c0*/  BSSY.RECONVERGENT B1, `(.L_x_24) ;  /* 0x0000052000017945 */ /* 0x000fe20003800200 */
[----:B------:R-:W-:Y:S02]  /*07d0*/  LOP3.LUT R7, R13, 0x7ff00000, RZ, 0xc0, !PT ;  /* 0x7ff000000d077812 */ /* 0x000fe400078ec0ff */
[----:B------:R-:W-:Y:S02]  /*07e0*/  LOP3.LUT R11, R10, 0x3ff00000, RZ, 0xfc, !PT ;  /* 0x3ff000000a0b7812 */ /* 0x000fe400078efcff */
[----:B------:R-:W-:-:S02]  /*07f0*/  MOV R10, R8 ;  /* 0x00000008000a7202 */ /* 0x000fc40000000f00 */
[C---:B------:R-:W-:Y:S01]  /*0800*/  LOP3.LUT R45, R9.reuse, 0x7ff00000, RZ, 0xc0, !PT ;  /* 0x7ff00000092d7812 */ /* 0x040fe200078ec0ff */
[----:B------:R-:W-:Y:S01]  /*0810*/  @!P2 IMAD.MOV.U32 R40, RZ, RZ, RZ ;  /* 0x000000ffff28a224 */ /* 0x000fe200078e00ff */
[----:B------:R-:W-:Y:S01]  /*0820*/  @!P2 LOP3.LUT R36, R9, 0x7ff00000, RZ, 0xc0, !PT ;  /* 0x7ff000000924a812 */ /* 0x000fe200078ec0ff */
[----:B------:R-:W-:Y:S01]  /*0830*/  @!P0 DMUL R10, R8, 8.98846567431157953865e+307 ;  /* 0x7fe00000080a8828 */ /* 0x000fe20000000000 */
[C---:B------:R-:W-:Y:S02]  /*0840*/  ISETP.GE.U32.AND P1, PT, R7.reuse, R45, PT ;  /* 0x0000002d0700720c */ /* 0x040fe40003f26070 */
[----:B------:R-:W-:Y:S01]  /*0850*/  @!P2 ISETP.GE.U32.AND P3, PT, R7, R36, PT ;  /* 0x000000240700a20c */ /* 0x000fe20003f66070 */
[----:B------:R-:W-:Y:S01]  /*0860*/  IMAD.MOV.U32 R36, RZ, RZ, R12 ;  /* 0x000000ffff247224 */ /* 0x000fe200078e000c */
[C---:B------:R-:W-:Y:S01]  /*0870*/  SEL R37, R44.reuse, 0x63400000, !P1 ;  /* 0x634000002c257807 */ /* 0x040fe20004800000 */
[----:B------:R-:W0:Y:S01]  /*0880*/  MUFU.RCP64H R39, R11 ;  /* 0x0000000b00277308 */ /* 0x000e220000001800 */
[----:B------:R-:W-:-:S02]  /*0890*/  @!P2 SEL R41, R44, 0x63400000, !P3 ;  /* 0x634000002c29a807 */ /* 0x000fc40005800000 */
[--C-:B------:R-:W-:Y:S02]  /*08a0*/  LOP3.LUT R37, R37, 0x800fffff, R13.reuse, 0xf8, !PT ;  /* 0x800fffff25257812 */ /* 0x100fe400078ef80d */
[----:B------:R-:W-:Y:S02]  /*08b0*/  @!P2 LOP3.LUT R41, R41, 0x80000000, R13, 0xf8, !PT ;  /* 0x800000002929a812 */ /* 0x000fe400078ef80d */
[----:B------:R-:W-:Y:S02]  /*08c0*/  @!P0 LOP3.LUT R45, R11, 0x7ff00000, RZ, 0xc0, !PT ;  /* 0x7ff000000b2d8812 */ /* 0x000fe400078ec0ff */
[----:B------:R-:W-:-:S06]  /*08d0*/  @!P2 LOP3.LUT R41, R41, 0x100000, RZ, 0xfc, !PT ;  /* 0x001000002929a812 */ /* 0x000fcc00078efcff */
[----:B------:R-:W-:Y:S02]  /*08e0*/  @!P2 DFMA R36, R36, 2, -R40 ;  /* 0x400000002424a82b */ /* 0x000fe40000000828 */
[----:B0-----:R-:W-:-:S08]  /*08f0*/  DFMA R40, R38, -R10, 1 ;  /* 0x3ff000002628742b */ /* 0x001fd0000000080a */
[----:B------:R-:W-:-:S08]  /*0900*/  DFMA R40, R40, R40, R40 ;  /* 0x000000282828722b */ /* 0x000fd00000000028 */
[----:B------:R-:W-:-:S08]  /*0910*/  DFMA R40, R38, R40, R38 ;  /* 0x000000282628722b */ /* 0x000fd00000000026 */
[----:B------:R-:W-:-:S08]  /*0920*/  DFMA R38, R40, -R10, 1 ;  /* 0x3ff000002826742b */ /* 0x000fd0000000080a */
[----:B------:R-:W-:-:S08]  /*0930*/  DFMA R38, R40, R38, R40 ;  /* 0x000000262826722b */ /* 0x000fd00000000028 */
[----:B------:R-:W-:-:S08]  /*0940*/  DMUL R40, R38, R36 ;  /* 0x0000002426287228 */ /* 0x000fd00000000000 */
[----:B------:R-:W-:-:S08]  /*0950*/  DFMA R42, R40, -R10, R36 ;  /* 0x8000000a282a722b */ /* 0x000fd00000000024 */
[----:B------:R-:W-:Y:S01]  /*0960*/  DFMA R42, R38, R42, R40 ;  /* 0x0000002a262a722b */ /* 0x000fe20000000028 */
[----:B------:R-:W-:Y:S01]  /*0970*/  IMAD.MOV.U32 R40, RZ, RZ, R7 ;  /* 0x000000ffff287224 */ /* 0x000fe200078e0007 */
[----:B------:R-:W-:-:S05]  /*0980*/  @!P2 LOP3.LUT R40, R37, 0x7ff00000, RZ, 0xc0, !PT ;  /* 0x7ff000002528a812 */ /* 0x000fca00078ec0ff */
[----:B------:R-:W-:-:S05]  /*0990*/  VIADD R38, R40, 0xffffffff ;  /* 0xffffffff28267836 */ /* 0x000fca0000000000 */
[----:B------:R-:W-:Y:S01]  /*09a0*/  ISETP.GT.U32.AND P0, PT, R38, 0x7feffffe, PT ;  /* 0x7feffffe2600780c */ /* 0x000fe20003f04070 */
[----:B------:R-:W-:-:S05]  /*09b0*/  VIADD R38, R45, 0xffffffff ;  /* 0xffffffff2d267836 */ /* 0x000fca0000000000 */
[----:B------:R-:W-:-:S13]  /*09c0*/  ISETP.GT.U32.OR P0, PT, R38, 0x7feffffe, P0 ;  /* 0x7feffffe2600780c */ /* 0x000fda0000704470 */
[----:B------:R-:W-:Y:S05]  /*09d0*/  @P0 BRA `(.L_x_25) ;  /* 0x00000000006c0947 */ /* 0x000fea0003800000 */
[----:B------:R-:W-:-:S04]  /*09e0*/  LOP3.LUT R38, R9, 0x7ff00000, RZ, 0xc0, !PT ;  /* 0x7ff0000009267812 */ /* 0x000fc800078ec0ff */
[CC--:B------:R-:W-:Y:S02]  /*09f0*/  VIADDMNMX R12, R7.reuse, -R38.reuse, 0xb9600000, !PT ;  /* 0xb9600000070c7446 */ /* 0x0c0fe40007800926 */
[----:B------:R-:W-:Y:S02]  /*0a00*/  ISETP.GE.U32.AND P0, PT, R7, R38, PT ;  /* 0x000000260700720c */ /* 0x000fe40003f06070 */
[----:B------:R-:W-:Y:S01]  /*0a10*/  VIMNMX R7, PT, PT, R12, 0x46a00000, PT ;  /* 0x46a000000c077848 */ /* 0x000fe20003fe0100 */
[----:B------:R-:W-:Y:S01]  /*0a20*/  IMAD.MOV.U32 R12, RZ, RZ, RZ ;  /* 0x000000ffff0c7224 */ /* 0x000fe200078e00ff */
[----:B------:R-:W-:-:S05]  /*0a30*/  SEL R44, R44, 0x63400000, !P0 ;  /* 0x634000002c2c7807 */ /* 0x000fca0004000000 */
[----:B------:R-:W-:-:S04]  /*0a40*/  IMAD.IADD R7, R7, 0x1, -R44 ;  /* 0x0000000107077824 */ /* 0x000fc800078e0a2c */
[----:B------:R-:W-:-:S06]  /*0a50*/  VIADD R13, R7, 0x7fe00000 ;  /* 0x7fe00000070d7836 */ /* 0x000fcc0000000000 */
[----:B------:R-:W-:-:S10]  /*0a60*/  DMUL R38, R42, R12 ;  /* 0x0000000c2a267228 */ /* 0x000fd40000000000 */
[----:B------:R-:W-:-:S13]  /*0a70*/  FSETP.GTU.AND P0, PT, |R39|, 1.469367938527859385e-39, PT ;  /* 0x001000002700780b */ /* 0x000fda0003f0c200 */
[----:B------:R-:W-:Y:S05]  /*0a80*/  @P0 BRA `(.L_x_26) ;  /* 0x0000000000940947 */ /* 0x000fea0003800000 */
[----:B------:R-:W-:Y:S01]  /*0a90*/  DFMA R10, R42, -R10, R36 ;  /* 0x8000000a2a0a722b */ /* 0x000fe20000000024 */
[----:B------:R-:W-:-:S09]  /*0aa0*/  IMAD.MOV.U32 R12, RZ, RZ, RZ ;  /* 0x000000ffff0c7224 */ /* 0x000fd200078e00ff */
[C---:B------:R-:W-:Y:S02]  /*0ab0*/  FSETP.NEU.AND P0, PT, R11.reuse, RZ, PT ;  /* 0x000000ff0b00720b */ /* 0x040fe40003f0d000 */
[----:B------:R-:W-:-:S04]  /*0ac0*/  LOP3.LUT R9, R11, 0x80000000, R9, 0x48, !PT ;  /* 0x800000000b097812 */ /* 0x000fc800078e4809 */
[----:B------:R-:W-:-:S07]  /*0ad0*/  LOP3.LUT R13, R9, R13, RZ, 0xfc, !PT ;  /* 0x0000000d090d7212 */ /* 0x000fce00078efcff */
[----:B------:R-:W-:Y:S05]  /*0ae0*/  @!P0 BRA `(.L_x_26) ;  /* 0x00000000007c8947 */ /* 0x000fea0003800000 */
[C---:B------:R-:W-:Y:S01]  /*0af0*/  IADD3 R11, PT, PT, -R7.reuse, RZ, RZ ;  /* 0x000000ff070b7210 */ /* 0x040fe20007ffe1ff */
[----:B------:R-:W-:Y:S01]  /*0b00*/  IMAD.MOV.U32 R10, RZ, RZ, RZ ;  /* 0x000000ffff0a7224 */ /* 0x000fe200078e00ff */
[----:B------:R-:W-:Y:S01]  /*0b10*/  DMUL.RP R12, R42, R12 ;  /* 0x0000000c2a0c7228 */ /* 0x000fe20000008000 */
[----:B------:R-:W-:-:S04]  /*0b20*/  IADD3 R7, PT, PT, -R7, -0x43300000, RZ ;  /* 0xbcd0000007077810 */ /* 0x000fc80007ffe1ff */
[----:B------:R-:W-:-:S05]  /*0b30*/  DFMA R10, R38, -R10, R42 ;  /* 0x8000000a260a722b */ /* 0x000fca000000002a */
[----:B------:R-:W-:-:S05]  /*0b40*/  LOP3.LUT R9, R13, R9, RZ, 0x3c, !PT ;  /* 0x000000090d097212 */ /* 0x000fca00078e3cff */
[----:B------:R-:W-:-:S04]  /*0b50*/  FSETP.NEU.AND P0, PT, |R11|, R7, PT ;  /* 0x000000070b00720b */ /* 0x000fc80003f0d200 */
[----:B------:R-:W-:Y:S02]  /*0b60*/  FSEL R38, R12, R38, !P0 ;  /* 0x000000260c267208 */ /* 0x000fe40004000000 */
[----:B------:R-:W-:Y:S01]  /*0b70*/  FSEL R39, R9, R39, !P0 ;  /* 0x0000002709277208 */ /* 0x000fe20004000000 */
[----:B------:R-:W-:Y:S06]  /*0b80*/  BRA `(.L_x_26) ;  /* 0x0000000000547947 */ /* 0x000fec0003800000 */
.L_x_25:
[----:B------:R-:W-:-:S14]  /*0b90*/  DSETP.NAN.AND P0, PT, R12, R12, PT ;  /* 0x0000000c0c00722a */ /* 0x000fdc0003f08000 */
[----:B------:R-:W-:Y:S05]  /*0ba0*/  @P0 BRA `(.L_x_27) ;  /* 0x0000000000440947 */ /* 0x000fea0003800000 */
[----:B------:R-:W-:-:S14]  /*0bb0*/  DSETP.NAN.AND P0, PT, R8, R8, PT ;  /* 0x000000080800722a */ /* 0x000fdc0003f08000 */
[----:B------:R-:W-:Y:S05]  /*0bc0*/  @P0 BRA `(.L_x_28) ;  /* 0x0000000000300947 */ /* 0x000fea0003800000 */
[----:B------:R-:W-:Y:S01]  /*0bd0*/  ISETP.NE.AND P0, PT, R40, R45, PT ;  /* 0x0000002d2800720c */ /* 0x000fe20003f05270 */
[----:B------:R-:W-:Y:S02]  /*0be0*/  IMAD.MOV.U32 R38, RZ, RZ, 0x0 ;  /* 0x00000000ff267424 */ /* 0x000fe400078e00ff */
[----:B------:R-:W-:-:S10]  /*0bf0*/  IMAD.MOV.U32 R39, RZ, RZ, -0x80000 ;  /* 0xfff80000ff277424 */ /* 0x000fd400078e00ff */
[----:B------:R-:W-:Y:S05]  /*0c00*/  @!P0 BRA `(.L_x_26) ;  /* 0x0000000000348947 */ /* 0x000fea0003800000 */
[----:B------:R-:W-:Y:S02]  /*0c10*/  ISETP.NE.AND P0, PT, R40, 0x7ff00000, PT ;  /* 0x7ff000002800780c */ /* 0x000fe40003f05270 */
[----:B------:R-:W-:Y:S02]  /*0c20*/  LOP3.LUT R39, R13, 0x80000000, R9, 0x48, !PT ;  /* 0x800000000d277812 */ /* 0x000fe400078e4809 */
[----:B------:R-:W-:-:S13]  /*0c30*/  ISETP.EQ.OR P0, PT, R45, RZ, !P0 ;  /* 0x000000ff2d00720c */ /* 0x000fda0004702670 */
[----:B------:R-:W-:Y:S01]  /*0c40*/  @P0 LOP3.LUT R7, R39, 0x7ff00000, RZ, 0xfc, !PT ;  /* 0x7ff0000027070812 */ /* 0x000fe200078efcff */
[----:B------:R-:W-:Y:S02]  /*0c50*/  @!P0 IMAD.MOV.U32 R38, RZ, RZ, RZ ;  /* 0x000000ffff268224 */ /* 0x000fe400078e00ff */
[----:B------:R-:W-:Y:S02]  /*0c60*/  @P0 IMAD.MOV.U32 R38, RZ, RZ, RZ ;  /* 0x000000ffff260224 */ /* 0x000fe400078e00ff */
[----:B------:R-:W-:Y:S01]  /*0c70*/  @P0 IMAD.MOV.U32 R39, RZ, RZ, R7 ;  /* 0x000000ffff270224 */ /* 0x000fe200078e0007 */
[----:B------:R-:W-:Y:S06]  /*0c80*/  BRA `(.L_x_26) ;  /* 0x0000000000147947 */ /* 0x000fec0003800000 */
.L_x_28:
[----:B------:R-:W-:Y:S01]  /*0c90*/  LOP3.LUT R39, R9, 0x80000, RZ, 0xfc, !PT ;  /* 0x0008000009277812 */ /* 0x000fe200078efcff */
[----:B------:R-:W-:Y:S01]  /*0ca0*/  IMAD.MOV.U32 R38, RZ, RZ, R8 ;  /* 0x000000ffff267224 */ /* 0x000fe200078e0008 */
[----:B------:R-:W-:Y:S06]  /*0cb0*/  BRA `(.L_x_26) ;  /* 0x0000000000087947 */ /* 0x000fec0003800000 */
.L_x_27:
[----:B------:R-:W-:Y:S01]  /*0cc0*/  LOP3.LUT R39, R13, 0x80000, RZ, 0xfc, !PT ;  /* 0x000800000d277812 */ /* 0x000fe200078efcff */
[----:B------:R-:W-:-:S07]  /*0cd0*/  IMAD.MOV.U32 R38, RZ, RZ, R12 ;  /* 0x000000ffff267224 */ /* 0x000fce00078e000c */
.L_x_26:
[----:B------:R-:W-:Y:S05]  /*0ce0*/  BSYNC.RECONVERGENT B1 ;  /* 0x0000000000017941 */ /* 0x000fea0003800200 */
.L_x_24:
[----:B------:R-:W-:Y:S02]  /*0cf0*/  IMAD.MOV.U32 R8, RZ, RZ, R0 ;  /* 0x000000ffff087224 */ /* 0x000fe400078e0000 */
[----:B------:R-:W-:-:S04]  /*0d00*/  IMAD.MOV.U32 R9, RZ, RZ, 0x0 ;  /* 0x00000000ff097424 */ /* 0x000fc800078e00ff */
[----:B------:R-:W-:Y:S05]  /*0d10*/  RET.REL.NODEC R8 `(_Z11update_bodydP4bodyPA3_dS0_ii) ;  /* 0xfffffff008b87950 */ /* 0x000fea0003c3ffff */
.L_x_29:
        /* <DEDUP_REMOVED lines=14> */
.L_x_77:


//--------------------- .text._Z9net_forceiP4bodyPA3_d --------------------------
	.section	.text._Z9net_forceiP4bodyPA3_d,"ax",@progbits
	.align	128
        .global         _Z9net_forceiP4bodyPA3_d
        .type           _Z9net_forceiP4bodyPA3_d,@function
        .size           _Z9net_forceiP4bodyPA3_d,(.L_x_83 - _Z9net_forceiP4bodyPA3_d)
        .other          _Z9net_forceiP4bodyPA3_d,@"STO_CUDA_ENTRY STV_DEFAULT"
_Z9net_forceiP4bodyPA3_d:
.text._Z9net_forceiP4bodyPA3_d:
[----:B------:R-:W-:Y:S01]  /*0000*/  LDC R1, c[0x0][0x37c] ;  /* 0x0000df00ff017b82 */ /* 0x000fe20000000800 */
[----:B------:R-:W0:Y:S01]  /*0010*/  LDCU UR6, c[0x0][0x380] ;  /* 0x00007000ff0677ac */ /* 0x000e220008000800 */
[----:B------:R-:W1:Y:S01]  /*0020*/  S2R R0, SR_TID.X ;  /* 0x0000000000007919 */ /* 0x000e620000002100 */
[----:B------:R-:W-:Y:S02]  /*0030*/  CS2R R16, SRZ ;  /* 0x0000000000107805 */ /* 0x000fe4000001ff00 */
[----:B------:R-:W-:Y:S02]  /*0040*/  CS2R R6, SRZ ;  /* 0x0000000000067805 */ /* 0x000fe4000001ff00 */
[----:B------:R-:W-:Y:S01]  /*0050*/  CS2R R26, SRZ ;  /* 0x00000000001a7805 */ /* 0x000fe2000001ff00 */
[----:B------:R-:W2:Y:S01]  /*0060*/  LDCU.64 UR4, c[0x0][0x358] ;  /* 0x00006b00ff0477ac */ /* 0x000ea20008000a00 */
[----:B0-----:R-:W-:-:S09]  /*0070*/  UISETP.GE.AND UP0, UPT, UR6, 0x1, UPT ;  /* 0x000000010600788c */ /* 0x001fd2000bf06270 */
[----:B--2---:R-:W-:Y:S05]  /*0080*/  BRA.U !UP0, `(.L_x_30) ;  /* 0x0000000d08a87547 */ /* 0x004fea000b800000 */
[----:B-1----:R-:W-:Y:S01]  /*0090*/  IMAD R2, R0, UR6, RZ ;  /* 0x0000000600027c24 */ /* 0x002fe2000f8e02ff */
[----:B------:R-:W0:Y:S01]  /*00a0*/  LDC.64 R8, c[0x0][0x390] ;  /* 0x0000e400ff087b82 */ /* 0x000e220000000a00 */
[----:B------:R-:W-:Y:S01]  /*00b0*/  BSSY.RECONVERGENT B0, `(.L_x_31) ;  /* 0x000007a000007945 */ /* 0x000fe20003800200 */
[----:B------:R-:W-:Y:S01]  /*00c0*/  CS2R R26, SRZ ;  /* 0x00000000001a7805 */ /* 0x000fe2000001ff00 */
[C---:B------:R-:W-:Y:S01]  /*00d0*/  VIADD R3, R2.reuse, 0x1 ;  /* 0x0000000102037836 */ /* 0x040fe20000000000 */
[----:B------:R-:W-:Y:S02]  /*00e0*/  CS2R R6, SRZ ;  /* 0x0000000000067805 */ /* 0x000fe4000001ff00 */
[----:B------:R-:W-:Y:S02]  /*00f0*/  CS2R R16, SRZ ;  /* 0x0000000000107805 */ /* 0x000fe4000001ff00 */
[----:B------:R-:W-:-:S05]  /*0100*/  VIADDMNMX R3, R2, UR6, R3, !PT ;  /* 0x0000000602037c46 */ /* 0x000fca000f800103 */
[----:B------:R-:W-:Y:S02]  /*0110*/  IMAD.IADD R4, R3, 0x1, -R2 ;  /* 0x0000000103047824 */ /* 0x000fe400078e0a02 */
[----:B------:R-:W-:-:S03]  /*0120*/  IMAD.IADD R3, R2, 0x1, -R3 ;  /* 0x0000000102037824 */ /* 0x000fc600078e0a03 */
[----:B------:R-:W-:Y:S02]  /*0130*/  LOP3.LUT R5, R4, 0xf, RZ, 0xc0, !PT ;  /* 0x0000000f04057812 */ /* 0x000fe400078ec0ff */
[----:B------:R-:W-:Y:S02]  /*0140*/  ISETP.GT.U32.AND P1, PT, R3, -0x10, PT ;  /* 0xfffffff00300780c */ /* 0x000fe40003f24070 */
[----:B------:R-:W-:-:S11]  /*0150*/  ISETP.NE.AND P0, PT, R5, RZ, PT ;  /* 0x000000ff0500720c */ /* 0x000fd60003f05270 */
[----:B------:R-:W-:Y:S05]  /*0160*/  @P1 BRA `(.L_x_32) ;  /* 0x0000000400b81947 */ /* 0x000fea0003800000 */
[----:B------:R-:W-:Y:S01]  /*0170*/  IMAD.MOV.U32 R10, RZ, RZ, 0xc0 ;  /* 0x000000c0ff0a7424 */ /* 0x000fe200078e00ff */
[----:B------:R-:W-:Y:S01]  /*0180*/  LOP3.LUT R28, R4, 0xfffffff0, RZ, 0xc0, !PT ;  /* 0xfffffff0041c7812 */ /* 0x000fe200078ec0ff */
[----:B------:R-:W-:Y:S01]  /*0190*/  IMAD.MOV.U32 R11, RZ, RZ, 0x0 ;  /* 0x00000000ff0b7424 */ /* 0x000fe200078e00ff */
[----:B------:R-:W-:Y:S02]  /*01a0*/  CS2R R26, SRZ ;  /* 0x00000000001a7805 */ /* 0x000fe4000001ff00 */
[----:B------:R-:W-:Y:S01]  /*01b0*/  IADD3 R28, PT, PT, -R28, RZ, RZ ;  /* 0x000000ff1c1c7210 */ /* 0x000fe20007ffe1ff */
[----:B0-----:R-:W-:-:S04]  /*01c0*/  IMAD.WIDE.U32 R10, R8, 0x1, R10 ;  /* 0x00000001080a7825 */ /* 0x001fc800078e000a */
[----:B------:R-:W-:-:S07]  /*01d0*/  IMAD.IADD R3, R11, 0x1, R9 ;  /* 0x000000010b037824 */ /* 0x000fce00078e0209 */
.L_x_33:
[----:B------:R-:W-:Y:S02]  /*01e0*/  IMAD.MOV.U32 R12, RZ, RZ, R10 ;  /* 0x000000ffff0c7224 */ /* 0x000fe400078e000a */
[----:B------:R-:W-:Y:S02]  /*01f0*/  IMAD.MOV.U32 R13, RZ, RZ, R3 ;  /* 0x000000ffff0d7224 */ /* 0x000fe400078e0003 */
[----:B------:R-:W-:-:S05]  /*0200*/  IMAD.WIDE R24, R2, 0x18, R12 ;  /* 0x0000001802187825 */ /* 0x000fca00078e020c */
[----:B------:R-:W2:Y:S04]  /*0210*/  LDG.E.64 R20, desc[UR4][R24.64+-0xc0] ;  /* 0xffff400418147981 */ /* 0x000ea8000c1e1b00 */
[----:B------:R-:W3:Y:S04]  /*0220*/  LDG.E.64 R18, desc[UR4][R24.64+-0xb8] ;  /* 0xffff480418127981 */ /* 0x000ee8000c1e1b00 */
[----:B------:R-:W4:Y:S04]  /*0230*/  LDG.E.64 R12, desc[UR4][R24.64+-0xb0] ;  /* 0xffff5004180c7981 */ /* 0x000f28000c1e1b00 */
[----:B------:R-:W5:Y:S04]  /*0240*/  LDG.E.64 R22, desc[UR4][R24.64+-0xa0] ;  /* 0xffff600418167981 */ /* 0x000f68000c1e1b00 */
[----:B------:R-:W5:Y:S01]  /*0250*/  LDG.E.64 R14, desc[UR4][R24.64+-0x90] ;  /* 0xffff7004180e7981 */ /* 0x000f62000c1e1b00 */
[----:B--2---:R-:W-:-:S03]  /*0260*/  DADD R20, R20, R16 ;  /* 0x0000000014147229 */ /* 0x004fc60000000010 */
[----:B------:R-:W2:Y:S01]  /*0270*/  LDG.E.64 R16, desc[UR4][R24.64+-0x98] ;  /* 0xffff680418107981 */ /* 0x000ea2000c1e1b00 */
[----:B---3--:R-:W-:-:S03]  /*0280*/  DADD R18, R18, R6 ;  /* 0x0000000012127229 */ /* 0x008fc60000000006 */
[----:B------:R-:W3:Y:S01]  /*0290*/  LDG.E.64 R6, desc[UR4][R24.64+-0xa8] ;  /* 0xffff580418067981 */ /* 0x000ee2000c1e1b00 */
[----:B----4-:R-:W-:-:S03]  /*02a0*/  DADD R12, R12, R26 ;  /* 0x000000000c0c7229 */ /* 0x010fc6000000001a */
[----:B------:R-:W4:Y:S01]  /*02b0*/  LDG.E.64 R26, desc[UR4][R24.64+0xb8] ;  /* 0x0000b804181a7981 */ /* 0x000f22000c1e1b00 */
[----:B-----5:R-:W-:-:S03]  /*02c0*/  DADD R22, R18, R22 ;  /* 0x0000000012167229 */ /* 0x020fc60000000016 */
[----:B------:R-:W5:Y:S01]  /*02d0*/  LDG.E.64 R18, desc[UR4][R24.64+-0x78] ;  /* 0xffff880418127981 */ /* 0x000f62000c1e1b00 */
[----:B--2---:R-:W-:-:S03]  /*02e0*/  DADD R16, R12, R16 ;  /* 0x000000000c107229 */ /* 0x004fc60000000010 */
[----:B------:R-:W2:Y:S01]  /*02f0*/  LDG.E.64 R12, desc[UR4][R24.64+-0x88] ;  /* 0xffff7804180c7981 */ /* 0x000ea2000c1e1b00 */
[----:B---3--:R-:W-:-:S03]  /*0300*/  DADD R6, R20, R6 ;  /* 0x0000000014067229 */ /* 0x008fc60000000006 */
[----:B------:R-:W3:Y:S05]  /*0310*/  LDG.E.64 R20, desc[UR4][R24.64+-0x80] ;  /* 0xffff800418147981 */ /* 0x000eea000c1e1b00 */
[----:B------:R-:W-:Y:S02]  /*0320*/  DADD R14, R6, R14 ;  /* 0x00000000060e7229 */ /* 0x000fe4000000000e */
[----:B------:R-:W4:Y:S06]  /*0330*/  LDG.E.64 R6, desc[UR4][R24.64+-0x70] ;  /* 0xffff900418067981 */ /* 0x000f2c000c1e1b00 */
[----:B-----5:R-:W-:-:S02]  /*0340*/  DADD R18, R14, R18 ;  /* 0x000000000e127229 */ /* 0x020fc40000000012 */
        /* <DEDUP_REMOVED lines=21> */
[----:B----4-:R-:W-:Y:S02]  /*04a0*/  DADD R14, R6, R14 ;  /* 0x00000000060e7229 */ /* 0x010fe4000000000e */
        /* <DEDUP_REMOVED lines=32> */
[----:B------:R-:W4:Y:S05]  /*06b0*/  LDG.E.64 R12, desc[UR4][R24.64+0x70] ;  /* 0x00007004180c7981 */ /* 0x000f2a000c1e1b00 */
[----:B-----5:R-:W-:Y:S02]  /*06c0*/  DADD R14, R6, R14 ;  /* 0x00000000060e7229 */ /* 0x020fe4000000000e */
[----:B------:R-:W5:Y:S01]  /*06d0*/  LDG.E.64 R6, desc[UR4][R24.64+0x78] ;  /* 0x0000780418067981 */ /* 0x000f62000c1e1b00 */
[----:B---3--:R-:W-:-:S03]  /*06e0*/  DADD R16, R20, R16 ;  /* 0x0000000014107229 */ /* 0x008fc60000000010 */
[----:B------:R-:W3:Y:S01]  /*06f0*/  LDG.E.64 R20, desc[UR4][R24.64+0x80] ;  /* 0x0000800418147981 */ /* 0x000ee2000c1e1b00 */
[----:B--2---:R-:W-:-:S03]  /*0700*/  DADD R22, R18, R22 ;  /* 0x0000000012167229 */ /* 0x004fc60000000016 */
[----:B------:R-:W2:Y:S01]  /*0710*/  LDG.E.64 R18, desc[UR4][R24.64+0x88] ;  /* 0x0000880418127981 */ /* 0x000ea2000c1e1b00 */
[----:B----4-:R-:W-:-:S03]  /*0720*/  DADD R12, R16, R12 ;  /* 0x00000000100c7229 */ /* 0x010fc6000000000c */
[----:B------:R-:W4:Y:S01]  /*0730*/  LDG.E.64 R16, desc[UR4][R24.64+0x90] ;  /* 0x0000900418107981 */ /* 0x000f22000c1e1b00 */
[----:B-----5:R-:W-:-:S03]  /*0740*/  DADD R6, R22, R6 ;  /* 0x0000000016067229 */ /* 0x020fc60000000006 */
[----:B------:R-:W5:Y:S01]  /*0750*/  LDG.E.64 R22, desc[UR4][R24.64+0x98] ;  /* 0x0000980418167981 */ /* 0x000f62000c1e1b00 */
[----:B---3--:R-:W-:-:S03]  /*0760*/  DADD R20, R14, R20 ;  /* 0x000000000e147229 */ /* 0x008fc60000000014 */
[----:B------:R-:W3:Y:S01]  /*0770*/  LDG.E.64 R14, desc[UR4][R24.64+0xa0] ;  /* 0x0000a004180e7981 */ /* 0x000ee2000c1e1b00 */
[----:B--2---:R-:W-:-:S03]  /*0780*/  DADD R18, R12, R18 ;  /* 0x000000000c127229 */ /* 0x004fc60000000012 */
[----:B------:R-:W2:Y:S01]  /*0790*/  LDG.E.64 R12, desc[UR4][R24.64+0xa8] ;  /* 0x0000a804180c7981 */ /* 0x000ea2000c1e1b00 */
[----:B----4-:R-:W-:-:S03]  /*07a0*/  DADD R16, R6, R16 ;  /* 0x0000000006107229 */ /* 0x010fc60000000010 */
[----:B------:R-:W4:Y:S01]  /*07b0*/  LDG.E.64 R6, desc[UR4][R24.64+0xb0] ;  /* 0x0000b00418067981 */ /* 0x000f22000c1e1b00 */
[----:B------:R-:W-:-:S05]  /*07c0*/  VIADD R28, R28, 0x10 ;  /* 0x000000101c1c7836 */ /* 0x000fca0000000000 */
[----:B------:R-:W-:Y:S01]  /*07d0*/  ISETP.NE.AND P1, PT, R28, RZ, PT ;  /* 0x000000ff1c00720c */ /* 0x000fe20003f25270 */
[----:B-----5:R-:W-:Y:S01]  /*07e0*/  DADD R20, R20, R22 ;  /* 0x0000000014147229 */ /* 0x020fe20000000016 */
[----:B------:R-:W-:Y:S01]  /*07f0*/  IADD3 R2, PT, PT, R2, 0x10, RZ ;  /* 0x0000001002027810 */ /* 0x000fe20007ffe0ff */
[----:B---3--:R-:W-:Y:S02]  /*0800*/  DADD R14, R18, R14 ;  /* 0x00000000120e7229 */ /* 0x008fe4000000000e */
[----:B--2---:R-:W-:-:S04]  /*0810*/  DADD R16, R16, R12 ;  /* 0x0000000010107229 */ /* 0x004fc8000000000c */
[----:B----4-:R-:W-:Y:S02]  /*0820*/  DADD R6, R20, R6 ;  /* 0x0000000014067229 */ /* 0x010fe40000000006 */
[----:B------:R-:W-:Y:S02]  /*0830*/  DADD R26, R14, R26 ;  /* 0x000000000e1a7229 */ /* 0x000fe4000000001a */
[----:B------:R-:W-:Y:S09]  /*0840*/  @P1 BRA `(.L_x_33) ;  /* 0xfffffff800641947 */ /* 0x000ff2000383ffff */
.L_x_32:
[----:B------:R-:W-:Y:S05]  /*0850*/  BSYNC.RECONVERGENT B0 ;  /* 0x0000000000007941 */ /* 0x000fea0003800200 */
.L_x_31:
[----:B------:R-:W-:Y:S04]  /*0860*/  BSSY.RECONVERGENT B0, `(.L_x_30) ;  /* 0x000006c000007945 */ /* 0x000fe80003800200 */
[----:B------:R-:W-:Y:S05]  /*0870*/  @!P0 BRA `(.L_x_34) ;  /* 0x0000000400a88947 */ /* 0x000fea0003800000 */
[----:B------:R-:W-:Y:S01]  /*0880*/  ISETP.GE.U32.AND P0, PT, R5, 0x8, PT ;  /* 0x000000080500780c */ /* 0x000fe20003f06070 */
[----:B------:R-:W-:Y:S01]  /*0890*/  BSSY.RECONVERGENT B1, `(.L_x_35) ;  /* 0x0000037000017945 */ /* 0x000fe20003800200 */
[----:B------:R-:W-:-:S04]  /*08a0*/  LOP3.LUT R3, R4, 0x7, RZ, 0xc0, !PT ;  /* 0x0000000704037812 */ /* 0x000fc800078ec0ff */
[----:B------:R-:W-:-:S07]  /*08b0*/  ISETP.NE.AND P1, PT, R3, RZ, PT ;  /* 0x000000ff0300720c */ /* 0x000fce0003f25270 */
[----:B------:R-:W-:Y:S06]  /*08c0*/  @!P0 BRA `(.L_x_36) ;  /* 0x0000000000cc8947 */ /* 0x000fec0003800000 */
[----:B------:R-:W1:Y:S02]  /*08d0*/  LDC.64 R10, c[0x0][0x390] ;  /* 0x0000e400ff0a7b82 */ /* 0x000e640000000a00 */
[----:B-1----:R-:W-:-:S05]  /*08e0*/  IMAD.WIDE R10, R2, 0x18, R10 ;  /* 0x00000018020a7825 */ /* 0x002fca00078e020a */
[----:B------:R-:W2:Y:S04]  /*08f0*/  LDG.E.64 R24, desc[UR4][R10.64+0x8] ;  /* 0x000008040a187981 */ /* 0x000ea8000c1e1b00 */
[----:B------:R-:W3:Y:S04]  /*0900*/  LDG.E.64 R20, desc[UR4][R10.64] ;  /* 0x000000040a147981 */ /* 0x000ee8000c1e1b00 */
[----:B------:R-:W4:Y:S04]  /*0910*/  LDG.E.64 R14, desc[UR4][R10.64+0x10] ;  /* 0x000010040a0e7981 */ /* 0x000f28000c1e1b00 */
[----:B------:R-:W5:Y:S04]  /*0920*/  LDG.E.64 R18, desc[UR4][R10.64+0x18] ;  /* 0x000018040a127981 */ /* 0x000f68000c1e1b00 */
        /* <DEDUP_REMOVED lines=10> */
[----:B------:R-:W-:-:S03]  /*09d0*/  DADD R24, R24, R12 ;  /* 0x0000000018187229 */ /* 0x000fc6000000000c */
[----:B------:R-:W5:Y:S05]  /*09e0*/  LDG.E.64 R12, desc[UR4][R10.64+0x48] ;  /* 0x000048040a0c7981 */ /* 0x000f6a000c1e1b00 */
[----:B------:R-:W-:Y:S01]  /*09f0*/  DADD R24, R24, R22 ;  /* 0x0000000018187229 */ /* 0x000fe20000000016 */
[----:B------:R-:W5:Y:S01]  /*0a00*/  LDG.E.64 R22, desc[UR4][R10.64+0x60] ;  /* 0x000060040a167981 */ /* 0x000f62000c1e1b00 */
[----:B--2---:R-:W-:Y:S02]  /*0a10*/  DADD R6, R26, R6 ;  /* 0x000000001a067229 */ /* 0x004fe40000000006 */
[----:B---3--:R-:W-:Y:S01]  /*0a20*/  DADD R16, R16, R20 ;  /* 0x0000000010107229 */ /* 0x008fe20000000014 */
[----:B------:R-:W2:Y:S05]  /*0a30*/  LDG.E.64 R20, desc[UR4][R10.64+0x58] ;  /* 0x000058040a147981 */ /* 0x000eaa000c1e1b00 */
[----:B----4-:R-:W-:-:S02]  /*0a40*/  DADD R26, R6, R14 ;  /* 0x00000000061a7229 */ /* 0x010fc4000000000e */
[----:B------:R-:W3:Y:S04]  /*0a50*/  LDG.E.64 R6, desc[UR4][R10.64+0x68] ;  /* 0x000068040a067981 */ /* 0x000ee8000c1e1b00 */
[----:B------:R-:W4:Y:S01]  /*0a60*/  LDG.E.64 R14, desc[UR4][R10.64+0x70] ;  /* 0x000070040a0e7981 */ /* 0x000f22000c1e1b00 */
[----:B-----5:R-:W-:Y:S02]  /*0a70*/  DADD R24, R24, R18 ;  /* 0x0000000018187229 */ /* 0x020fe40000000012 */
[----:B------:R-:W-:Y:S01]  /*0a80*/  DADD R12, R16, R12 ;  /* 0x00000000100c7229 */ /* 0x000fe2000000000c */
[----:B------:R-:W5:Y:S04]  /*0a90*/  LDG.E.64 R18, desc[UR4][R10.64+0x80] ;  /* 0x000080040a127981 */ /* 0x000f68000c1e1b00 */
[----:B------:R-:W5:Y:S03]  /*0aa0*/  LDG.E.64 R16, desc[UR4][R10.64+0x78] ;  /* 0x000078040a107981 */ /* 0x000f66000c1e1b00 */
[----:B------:R-:W-:-:S02]  /*0ab0*/  DADD R22, R12, R22 ;  /* 0x000000000c167229 */ /* 0x000fc40000000016 */
[----:B------:R-:W5:Y:S01]  /*0ac0*/  LDG.E.64 R12, desc[UR4][R10.64+0x88] ;  /* 0x000088040a0c7981 */ /* 0x000f62000c1e1b00 */
[----:B--2---:R-:W-:Y:S02]  /*0ad0*/  DADD R20, R26, R20 ;  /* 0x000000001a147229 */ /* 0x004fe40000000014 */
[----:B---3--:R-:W-:Y:S01]  /*0ae0*/  DADD R6, R24, R6 ;  /* 0x0000000018067229 */ /* 0x008fe20000000006 */
[----:B------:R-:W2:Y:S05]  /*0af0*/  LDG.E.64 R24, desc[UR4][R10.64+0xa0] ;  /* 0x0000a0040a187981 */ /* 0x000eaa000c1e1b00 */
[----:B----4-:R-:W-:Y:S01]  /*0b00*/  DADD R26, R20, R14 ;  /* 0x00000000141a7229 */ /* 0x010fe2000000000e */
[----:B------:R-:W3:Y:S04]  /*0b10*/  LDG.E.64 R14, desc[UR4][R10.64+0x90] ;  /* 0x000090040a0e7981 */ /* 0x000ee8000c1e1b00 */
[----:B------:R-:W4:Y:S01]  /*0b20*/  LDG.E.64 R20, desc[UR4][R10.64+0x98] ;  /* 0x000098040a147981 */ /* 0x000f22000c1e1b00 */
[----:B-----5:R-:W-:-:S02]  /*0b30*/  DADD R28, R6, R18 ;  /* 0x00000000061c7229 */ /* 0x020fc40000000012 */
[----:B------:R-:W-:Y:S01]  /*0b40*/  DADD R16, R22, R16 ;  /* 0x0000000016107229 */ /* 0x000fe20000000010 */
[----:B------:R-:W5:Y:S04]  /*0b50*/  LDG.E.64 R6, desc[UR4][R10.64+0xb0] ;  /* 0x0000b0040a067981 */ /* 0x000f68000c1e1b00 */
[----:B------:R-:W5:Y:S04]  /*0b60*/  LDG.E.64 R22, desc[UR4][R10.64+0xa8] ;  /* 0x0000a8040a167981 */ /* 0x000f68000c1e1b00 */
[----:B------:R-:W5:Y:S01]  /*0b70*/  LDG.E.64 R18, desc[UR4][R10.64+0xb8] ;  /* 0x0000b8040a127981 */ /* 0x000f62000c1e1b00 */
[----:B------:R-:W-:Y:S01]  /*0b80*/  DADD R12, R26, R12 ;  /* 0x000000001a0c7229 */ /* 0x000fe2000000000c */
[----:B------:R-:W-:-:S07]  /*0b90*/  VIADD R2, R2, 0x8 ;  /* 0x0000000802027836 */ /* 0x000fce0000000000 */
[----:B--2---:R-:W-:Y:S02]  /*0ba0*/  DADD R12, R12, R24 ;  /* 0x000000000c0c7229 */ /* 0x004fe40000000018 */
[----:B---3--:R-:W-:Y:S02]  /*0bb0*/  DADD R16, R16, R14 ;  /* 0x0000000010107229 */ /* 0x008fe4000000000e */
[----:B----4-:R-:W-:-:S06]  /*0bc0*/  DADD R20, R28, R20 ;  /* 0x000000001c147229 */ /* 0x010fcc0000000014 */
[----:B-----5:R-:W-:Y:S02]  /*0bd0*/  DADD R16, R16, R22 ;  /* 0x0000000010107229 */ /* 0x020fe40000000016 */
[----:B------:R-:W-:Y:S02]  /*0be0*/  DADD R6, R20, R6 ;  /* 0x0000000014067229 */ /* 0x000fe40000000006 */
[----:B------:R-:W-:-:S11]  /*0bf0*/  DADD R26, R12, R18 ;  /* 0x000000000c1a7229 */ /* 0x000fd60000000012 */
.L_x_36:
[----:B------:R-:W-:Y:S05]  /*0c00*/  BSYNC.RECONVERGENT B1 ;  /* 0x0000000000017941 */ /* 0x000fea0003800200 */
.L_x_35:
        /* <DEDUP_REMOVED lines=23> */
[----:B------:R-:W5:Y:S04]  /*0d80*/  LDG.E.64 R6, desc[UR4][R10.64+0x50] ;  /* 0x000050040a067981 */ /* 0x000f68000c1e1b00 */
[----:B------:R-:W5:Y:S01]  /*0d90*/  LDG.E.64 R14, desc[UR4][R10.64+0x58] ;  /* 0x000058040a0e7981 */ /* 0x000f62000c1e1b00 */
[----:B------:R-:W-:Y:S01]  /*0da0*/  DADD R12, R26, R12 ;  /* 0x000000001a0c7229 */ /* 0x000fe2000000000c */
[----:B------:R-:W-:Y:S01]  /*0db0*/  VIADD R2, R2, 0x4 ;  /* 0x0000000402027836 */ /* 0x000fe20000000000 */
[----:B--2---:R-:W-:Y:S02]  /*0dc0*/  DADD R22, R28, R22 ;  /* 0x000000001c167229 */ /* 0x004fe40000000016 */
[----:B---3--:R-:W-:-:S04]  /*0dd0*/  DADD R16, R16, R24 ;  /* 0x0000000010107229 */ /* 0x008fc80000000018 */
[----:B----4-:R-:W-:-:S04]  /*0de0*/  DADD R12, R12, R20 ;  /* 0x000000000c0c7229 */ /* 0x010fc80000000014 */
[----:B-----5:R-:W-:Y:S02]  /*0df0*/  DADD R16, R16, R18 ;  /* 0x0000000010107229 */ /* 0x020fe40000000012 */
[----:B------:R-:W-:Y:S02]  /*0e00*/  DADD R6, R22, R6 ;  /* 0x0000000016067229 */ /* 0x000fe40000000006 */
[----:B------:R-:W-:-:S11]  /*0e10*/  DADD R26, R12, R14 ;  /* 0x000000000c1a7229 */ /* 0x000fd6000000000e */
.L_x_38:
[----:B------:R-:W-:Y:S05]  /*0e20*/  BSYNC.RECONVERGENT B1 ;  /* 0x0000000000017941 */ /* 0x000fea0003800200 */
.L_x_37:
[----:B------:R-:W-:Y:S05]  /*0e30*/  @!P1 BRA `(.L_x_34) ;  /* 0x0000000000389947 */ /* 0x000fea0003800000 */
[----:B0-----:R-:W-:Y:S01]  /*0e40*/  IADD3 R14, P0, PT, R8, 0x8, RZ ;  /* 0x00000008080e7810 */ /* 0x001fe20007f1e0ff */
[----:B------:R-:W-:-:S03]  /*0e50*/  IMAD.MOV R3, RZ, RZ, -R4 ;  /* 0x000000ffff037224 */ /* 0x000fc600078e0a04 */
[----:B------:R-:W-:-:S09]  /*0e60*/  IADD3.X R15, PT, PT, RZ, R9, RZ, P0, !PT ;  /* 0x00000009ff0f7210 */ /* 0x000fd200007fe4ff */
.L_x_39:
[----:B------:R-:W-:-:S05]  /*0e70*/  IMAD.WIDE R4, R2, 0x18, R14 ;  /* 0x0000001802047825 */ /* 0x000fca00078e020e */
[----:B------:R-:W2:Y:S04]  /*0e80*/  LDG.E.64 R8, desc[UR4][R4.64+-0x8] ;  /* 0xfffff80404087981 */ /* 0x000ea8000c1e1b00 */
[----:B------:R-:W3:Y:S04]  /*0e90*/  LDG.E.64 R10, desc[UR4][R4.64] ;  /* 0x00000004040a7981 */ /* 0x000ee8000c1e1b00 */
[----:B------:R-:W4:Y:S01]  /*0ea0*/  LDG.E.64 R12, desc[UR4][R4.64+0x8] ;  /* 0x00000804040c7981 */ /* 0x000f22000c1e1b00 */
[----:B------:R-:W-:Y:S02]  /*0eb0*/  VIADD R3, R3, 0x1 ;  /* 0x0000000103037836 */ /* 0x000fe40000000000 */
[----:B------:R-:W-:-:S03]  /*0ec0*/  VIADD R2, R2, 0x1 ;  /* 0x0000000102027836 */ /* 0x000fc60000000000 */
[----:B------:R-:W-:Y:S01]  /*0ed0*/  ISETP.NE.AND P0, PT, R3, RZ, PT ;  /* 0x000000ff0300720c */ /* 0x000fe20003f05270 */
[----:B--2---:R-:W-:Y:S02]  /*0ee0*/  DADD R16, R8, R16 ;  /* 0x0000000008107229 */ /* 0x004fe40000000010 */
[----:B---3--:R-:W-:Y:S02]  /*0ef0*/  DADD R6, R10, R6 ;  /* 0x000000000a067229 */ /* 0x008fe40000000006 */
[----:B----4-:R-:W-:-:S08]  /*0f00*/  DADD R26, R12, R26 ;  /* 0x000000000c1a7229 */ /* 0x010fd0000000001a */
[----:B------:R-:W-:Y:S05]  /*0f10*/  @P0 BRA `(.L_x_39) ;  /* 0xfffffffc00d40947 */ /* 0x000fea000383ffff */
.L_x_34:
[----:B------:R-:W-:Y:S05]  /*0f20*/  BSYNC.RECONVERGENT B0 ;  /* 0x0000000000007941 */ /* 0x000fea0003800200 */
.L_x_30:
[----:B------:R-:W1:Y:S02]  /*0f30*/  LDC.64 R2, c[0x0][0x388] ;  /* 0x0000e200ff027b82 */ /* 0x000e640000000a00 */
[----:B-1----:R-:W-:-:S05]  /*0f40*/  IMAD.WIDE.U32 R2, R0, 0x50, R2 ;  /* 0x0000005000027825 */ /* 0x002fca00078e0002 */
[----:B------:R-:W-:Y:S04]  /*0f50*/  STG.E.64 desc[UR4][R2.64+0x38], R16 ;  /* 0x0000381002007986 */ /* 0x000fe8000c101b04 */
[----:B------:R-:W-:Y:S04]  /*0f60*/  STG.E.64 desc[UR4][R2.64+0x40], R6 ;  /* 0x0000400602007986 */ /* 0x000fe8000c101b04 */
[----:B------:R-:W-:Y:S01]  /*0f70*/  STG.E.64 desc[UR4][R2.64+0x48], R26 ;  /* 0x0000481a02007986 */ /* 0x000fe2000c101b04 */
[----:B------:R-:W-:Y:S05]  /*0f80*/  EXIT ;  /* 0x000000000000794d */ /* 0x000fea0003800000 */
.L_x_40:
        /* <DEDUP_REMOVED lines=15> */
.L_x_83:


//--------------------- .text._Z15calculate_forceiP4bodyPA3_d --------------------------
	.section	.text._Z15calculate_forceiP4bodyPA3_d,"ax",@progbits
	.align	128
        .global         _Z15calculate_forceiP4bodyPA3_d
        .type           _Z15calculate_forceiP4bodyPA3_d,@function
        .size           _Z15calculate_forceiP4bodyPA3_d,(.L_x_80 - _Z15calculate_forceiP4bodyPA3_d)
        .other          _Z15calculate_forceiP4bodyPA3_d,@"STO_CUDA_ENTRY STV_DEFAULT"
_Z15calculate_forceiP4bodyPA3_d:
.text._Z15calculate_forceiP4bodyPA3_d:
[----:B------:R-:W0:Y:S01]  /*0000*/  LDC R1, c[0x0][0x37c] ;  /* 0x0000df00ff017b82 */ /* 0x000e220000000800 */
[----:B------:R-:W1:Y:S01]  /*0010*/  S2R R18, SR_TID.X ;  /* 0x0000000000127919 */ /* 0x000e620000002100 */
[----:B------:R-:W2:Y:S01]  /*0020*/  LDCU.64 UR36, c[0x0][0x358] ;  /* 0x00006b00ff2477ac */ /* 0x000ea20008000a00 */
[----:B------:R-:W1:Y:S02]  /*0030*/  S2R R16, SR_TID.Y ;  /* 0x0000000000107919 */ /* 0x000e640000002200 */
[----:B-1----:R-:W-:-:S13]  /*0040*/  ISETP.NE.AND P0, PT, R18, R16, PT ;  /* 0x000000101200720c */ /* 0x002fda0003f05270 */
[----:B0-2---:R-:W-:Y:S05]  /*0050*/  @P0 BRA `(.L_x_41) ;  /* 0x0000000000380947 */ /* 0x005fea0003800000 */
[----:B------:R-:W0:Y:S01]  /*0060*/  LDCU UR5, c[0x0][0x380] ;  /* 0x00007000ff0577ac */ /* 0x000e220008000800 */
[----:B------:R-:W1:Y:S01]  /*0070*/  LDC.64 R4, c[0x0][0x390] ;  /* 0x0000e400ff047b82 */ /* 0x000e620000000a00 */
[----:B------:R-:W-:Y:S01]  /*0080*/  IMAD.MOV.U32 R19, RZ, RZ, RZ ;  /* 0x000000ffff137224 */ /* 0x000fe200078e00ff */
[----:B0-----:R-:W-:Y:S02]  /*0090*/  USHF.R.S32.HI UR4, URZ, 0x1f, UR5 ;  /* 0x0000001fff047899 */ /* 0x001fe40008011405 */
[----:B------:R-:W-:-:S04]  /*00a0*/  IMAD.WIDE.U32 R2, R18, UR5, R18 ;  /* 0x0000000512027c25 */ /* 0x000fc8000f8e0012 */
[----:B------:R-:W-:-:S04]  /*00b0*/  IMAD R19, R18, UR4, RZ ;  /* 0x0000000412137c24 */ /* 0x000fc8000f8e02ff */
[----:B------:R-:W-:Y:S02]  /*00c0*/  IMAD.IADD R0, R3, 0x1, R19 ;  /* 0x0000000103007824 */ /* 0x000fe400078e0213 */
[----:B-1----:R-:W-:-:S04]  /*00d0*/  IMAD.WIDE.U32 R2, R2, 0x18, R4 ;  /* 0x0000001802027825 */ /* 0x002fc800078e0004 */
[----:B------:R-:W-:-:S04]  /*00e0*/  IMAD R5, R0, 0x18, RZ ;  /* 0x0000001800057824 */ /* 0x000fc800078e02ff */
[----:B------:R-:W-:-:S05]  /*00f0*/  IMAD.IADD R3, R3, 0x1, R5 ;  /* 0x0000000103037824 */ /* 0x000fca00078e0205 */
[----:B------:R-:W-:Y:S04]  /*0100*/  STG.E.64 desc[UR36][R2.64], RZ ;  /* 0x000000ff02007986 */ /* 0x000fe8000c101b24 */
[----:B------:R-:W-:Y:S04]  /*0110*/  STG.E.64 desc[UR36][R2.64+0x8], RZ ;  /* 0x000008ff02007986 */ /* 0x000fe8000c101b24 */
[----:B------:R-:W-:Y:S01]  /*0120*/  STG.E.64 desc[UR36][R2.64+0x10], RZ ;  /* 0x000010ff02007986 */ /* 0x000fe2000c101b24 */
[----:B------:R-:W-:Y:S05]  /*0130*/  EXIT ;  /* 0x000000000000794d */ /* 0x000fea0003800000 */
.L_x_41:
[----:B------:R-:W0:Y:S01]  /*0140*/  LDC.64 R4, c[0x0][0x388] ;  /* 0x0000e200ff047b82 */ /* 0x000e220000000a00 */
[----:B------:R-:W-:Y:S01]  /*0150*/  UMOV UR4, URZ ;  /* 0x000000ff00047c82 */ /* 0x000fe20008000000 */
[----:B------:R-:W-:Y:S01]  /*0160*/  UMOV UR5, URZ ;  /* 0x000000ff00057c82 */ /* 0x000fe20008000000 */
[----:B0-----:R-:W-:-:S04]  /*0170*/  IMAD.WIDE.U32 R2, R18, 0x50, R4 ;  /* 0x0000005012027825 */ /* 0x001fc800078e0004 */
[----:B------:R-:W-:-:S04]  /*0180*/  IMAD.WIDE.U32 R4, R16, 0x50, R4 ;  /* 0x0000005010047825 */ /* 0x000fc800078e0004 */
[----:B------:R-:W-:Y:S02]  /*0190*/  VIADD R3, R3, UR4 ;  /* 0x0000000403037c36 */ /* 0x000fe40008000000 */
[----:B------:R-:W-:-:S03]  /*01a0*/  VIADD R5, R5, UR5 ;  /* 0x0000000505057c36 */ /* 0x000fc60008000000 */
[----:B------:R-:W2:Y:S04]  /*01b0*/  LDG.E.64 R32, desc[UR36][R2.64+0x10] ;  /* 0x0000102402207981 */ /* 0x000ea8000c1e1b00 */
[----:B------:R-:W2:Y:S04]  /*01c0*/  LDG.E.64 R24, desc[UR36][R4.64+0x10] ;  /* 0x0000102404187981 */ /* 0x000ea8000c1e1b00 */
[----:B------:R-:W3:Y:S04]  /*01d0*/  LDG.E.64 R34, desc[UR36][R2.64+0x8] ;  /* 0x0000082402227981 */ /* 0x000ee8000c1e1b00 */
[----:B------:R-:W3:Y:S04]  /*01e0*/  LDG.E.64 R26, desc[UR36][R4.64+0x8] ;  /* 0x00000824041a7981 */ /* 0x000ee8000c1e1b00 */
[----:B------:R-:W4:Y:S04]  /*01f0*/  LDG.E.64 R30, desc[UR36][R2.64+0x18] ;  /* 0x00001824021e7981 */ /* 0x000f28000c1e1b00 */
[----:B------:R-:W4:Y:S04]  /*0200*/  LDG.E.64 R22, desc[UR36][R4.64+0x18] ;  /* 0x0000182404167981 */ /* 0x000f28000c1e1b00 */
[----:B------:R0:W5:Y:S04]  /*0210*/  LDG.E.64 R36, desc[UR36][R2.64] ;  /* 0x0000002402247981 */ /* 0x000168000c1e1b00 */
[----:B------:R0:W5:Y:S01]  /*0220*/  LDG.E.64 R28, desc[UR36][R4.64] ;  /* 0x00000024041c7981 */ /* 0x000162000c1e1b00 */
[----:B------:R-:W-:Y:S01]  /*0230*/  BSSY.RECONVERGENT B6, `(.L_x_42) ;  /* 0x000000d000067945 */ /* 0x000fe20003800200 */
[----:B--2---:R-:W-:-:S06]  /*0240*/  DSETP.NEU.AND P0, PT, R32, R24, PT ;  /* 0x000000182000722a */ /* 0x004fcc0003f0d000 */
[----:B---3--:R-:W-:-:S06]  /*0250*/  DSETP.NEU.OR P0, PT, R34, R26, P0 ;  /* 0x0000001a2200722a */ /* 0x008fcc000070d400 */
[----:B----4-:R-:W-:-:S14]  /*0260*/  DSETP.NEU.OR P0, PT, R30, R22, P0 ;  /* 0x000000161e00722a */ /* 0x010fdc000070d400 */
[----:B0-----:R-:W-:Y:S05]  /*0270*/  @P0 BRA `(.L_x_43) ;  /* 0x0000000000200947 */ /* 0x001fea0003800000 */
[----:B------:R-:W-:Y:S01]  /*0280*/  MOV R0, 0x0 ;  /* 0x0000000000007802 */ /* 0x000fe20000000f00 */
[----:B------:R-:W0:Y:S01]  /*0290*/  LDCU.64 UR4, c[0x4][0x8] ;  /* 0x01000100ff0477ac */ /* 0x000e220008000a00 */
[----:B------:R-:W-:Y:S02]  /*02a0*/  CS2R R6, SRZ ;  /* 0x0000000000067805 */ /* 0x000fe4000001ff00 */
[----:B------:R1:W2:Y:S01]  /*02b0*/  LDC.64 R2, c[0x4][R0] ;  /* 0x0100000000027b82 */ /* 0x0002a20000000a00 */
[----:B0-----:R-:W-:Y:S02]  /*02c0*/  IMAD.U32 R4, RZ, RZ, UR4 ;  /* 0x00000004ff047e24 */ /* 0x001fe4000f8e00ff */
[----:B-1----:R-:W-:-:S07]  /*02d0*/  IMAD.U32 R5, RZ, RZ, UR5 ;  /* 0x00000005ff057e24 */ /* 0x002fce000f8e00ff */
[----:B------:R-:W-:-:S07]  /*02e0*/  LEPC R20, `(.L_x_43) ;  /* 0x000000001014794e */ /* 0x000fce0000000000 */
[----:B--2--5:R-:W-:Y:S05]  /*02f0*/  CALL.ABS.NOINC R2 ;  /* 0x0000000002007343 */ /* 0x024fea0003c00000 */
.L_x_43:
[----:B------:R-:W-:Y:S05]  /*0300*/  BSYNC.RECONVERGENT B6 ;  /* 0x0000000000067941 */ /* 0x000fea0003800200 */
.L_x_42:
[----:B------:R-:W-:Y:S01]  /*0310*/  DADD R26, -R34, R26 ;  /* 0x00000000221a7229 */ /* 0x000fe2000000011a */
[----:B------:R-:W-:Y:S01]  /*0320*/  BSSY.RECONVERGENT B0, `(.L_x_44) ;  /* 0x0000004000007945 */ /* 0x000fe20003800200 */
[----:B------:R-:W-:-:S06]  /*0330*/  MOV R0, 0x360 ;  /* 0x0000036000007802 */ /* 0x000fcc0000000f00 */
[----:B------:R-:W-:-:S11]  /*0340*/  DADD R12, -RZ, |R26| ;  /* 0x00000000ff0c7229 */ /* 0x000fd6000000051a */
[----:B-----5:R-:W-:Y:S05]  /*0350*/  CALL.REL.NOINC `($_Z15calculate_forceiP4bodyPA3_d$__internal_accurate_pow) ;  /* 0x0000001400a47944 */ /* 0x020fea0003c00000 */
[----:B------:R-:W-:Y:S05]  /*0360*/  BSYNC.RECONVERGENT B0 ;  /* 0x0000000000007941 */ /* 0x000fea0003800200 */
.L_x_44:
[C---:B------:R-:W-:Y:S01]  /*0370*/  DADD R4, R26.reuse, 2 ;  /* 0x400000001a047429 */ /* 0x040fe20000000000 */
[----:B------:R-:W-:Y:S01]  /*0380*/  BSSY.RECONVERGENT B0, `(.L_x_45) ;  /* 0x0000010000007945 */ /* 0x000fe20003800200 */
[----:B------:R-:W-:Y:S02]  /*0390*/  DSETP.NEU.AND P0, PT, R26, RZ, PT ;  /* 0x000000ff1a00722a */ /* 0x000fe40003f0d000 */
[----:B------:R-:W-:Y:S01]  /*03a0*/  DADD R24, -R32, R24 ;  /* 0x0000000020187229 */ /* 0x000fe20000000118 */
[----:B------:R-:W-:Y:S01]  /*03b0*/  MOV R32, R2 ;  /* 0x0000000200207202 */ /* 0x000fe20000000f00 */
[----:B------:R-:W-:-:S04]  /*03c0*/  IMAD.MOV.U32 R33, RZ, RZ, R3 ;  /* 0x000000ffff217224 */ /* 0x000fc800078e0003 */
[----:B------:R-:W-:Y:S02]  /*03d0*/  LOP3.LUT R4, R5, 0x7ff00000, RZ, 0xc0, !PT ;  /* 0x7ff0000005047812 */ /* 0x000fe400078ec0ff */
[----:B------:R-:W-:Y:S02]  /*03e0*/  DADD R12, -RZ, |R24| ;  /* 0x00000000ff0c7229 */ /* 0x000fe40000000518 */
[----:B------:R-:W-:Y:S02]  /*03f0*/  ISETP.NE.AND P1, PT, R4, 0x7ff00000, PT ;  /* 0x7ff000000400780c */ /* 0x000fe40003f25270 */
[----:B------:R-:W-:-:S11]  /*0400*/  @!P0 CS2R R32, SRZ ;  /* 0x0000000000208805 */ /* 0x000fd6000001ff00 */
[----:B------:R-:W-:Y:S05]  /*0410*/  @P1 BRA `(.L_x_46) ;  /* 0x0000000000181947 */ /* 0x000fea0003800000 */
[----:B------:R-:W-:-:S14]  /*0420*/  DSETP.NAN.AND P0, PT, R26, R26, PT ;  /* 0x0000001a1a00722a */ /* 0x000fdc0003f08000 */
[----:B------:R-:W-:Y:S01]  /*0430*/  @P0 DADD R32, R26, 2 ;  /* 0x400000001a200429 */ /* 0x000fe20000000000 */
[----:B------:R-:W-:Y:S10]  /*0440*/  @P0 BRA `(.L_x_46) ;  /* 0x00000000000c0947 */ /* 0x000ff40003800000 */
[----:B------:R-:W-:-:S14]  /*0450*/  DSETP.NEU.AND P0, PT, |R26|, +INF , PT ;  /* 0x7ff000001a00742a */ /* 0x000fdc0003f0d200 */
[----:B------:R-:W-:Y:S02]  /*0460*/  @!P0 IMAD.MOV.U32 R32, RZ, RZ, 0x0 ;  /* 0x00000000ff208424 */ /* 0x000fe400078e00ff */
[----:B------:R-:W-:-:S07]  /*0470*/  @!P0 IMAD.MOV.U32 R33, RZ, RZ, 0x7ff00000 ;  /* 0x7ff00000ff218424 */ /* 0x000fce00078e00ff */
.L_x_46:
[----:B------:R-:W-:Y:S05]  /*0480*/  BSYNC.RECONVERGENT B0 ;  /* 0x0000000000007941 */ /* 0x000fea0003800200 */
.L_x_45:
[----:B------:R-:W-:Y:S01]  /*0490*/  BSSY.RECONVERGENT B0, `(.L_x_47) ;  /* 0x0000003000007945 */ /* 0x000fe20003800200 */
[----:B------:R-:W-:-:S07]  /*04a0*/  MOV R0, 0x4c0 ;  /* 0x000004c000007802 */ /* 0x000fce0000000f00 */
[----:B------:R-:W-:Y:S05]  /*04b0*/  CALL.REL.NOINC `($_Z15calculate_forceiP4bodyPA3_d$__internal_accurate_pow) ;  /* 0x00000014004c7944 */ /* 0x000fea0003c00000 */
[----:B------:R-:W-:Y:S05]  /*04c0*/  BSYNC.RECONVERGENT B0 ;  /* 0x0000000000007941 */ /* 0x000fea0003800200 */
.L_x_47:
[C---:B------:R-:W-:Y:S01]  /*04d0*/  DADD R4, R24.reuse, 2 ;  /* 0x4000000018047429 */ /* 0x040fe20000000000 */
[----:B------:R-:W-:Y:S01]  /*04e0*/  BSSY.RECONVERGENT B0, `(.L_x_48) ;  /* 0x0000012000007945 */ /* 0x000fe20003800200 */
[----:B------:R-:W-:Y:S02]  /*04f0*/  DSETP.NEU.AND P1, PT, R24, RZ, PT ;  /* 0x000000ff1800722a */ /* 0x000fe40003f2d000 */
[----:B------:R-:W-:Y:S02]  /*0500*/  DADD R22, -R30, R22 ;  /* 0x000000001e167229 */ /* 0x000fe40000000116 */
[----:B------:R-:W-:Y:S02]  /*0510*/  DSETP.NEU.AND P3, PT, R26, 1, PT ;  /* 0x3ff000001a00742a */ /* 0x000fe40003f6d000 */
[----:B------:R-:W-:Y:S02]  /*0520*/  DSETP.NEU.AND P0, PT, R24, 1, PT ;  /* 0x3ff000001800742a */ /* 0x000fe40003f0d000 */
[----:B------:R-:W-:-:S02]  /*0530*/  LOP3.LUT R4, R5, 0x7ff00000, RZ, 0xc0, !PT ;  /* 0x7ff0000005047812 */ /* 0x000fc400078ec0ff */
[----:B------:R-:W-:Y:S01]  /*0540*/  DADD R12, -RZ, |R22| ;  /* 0x00000000ff0c7229 */ /* 0x000fe20000000516 */
[----:B------:R-:W-:Y:S02]  /*0550*/  FSEL R30, R32, RZ, P3 ;  /* 0x000000ff201e7208 */ /* 0x000fe40001800000 */
[----:B------:R-:W-:Y:S02]  /*0560*/  ISETP.NE.AND P2, PT, R4, 0x7ff00000, PT ;  /* 0x7ff000000400780c */ /* 0x000fe40003f45270 */
[----:B------:R-:W-:Y:S02]  /*0570*/  @!P1 CS2R R2, SRZ ;  /* 0x0000000000029805 */ /* 0x000fe4000001ff00 */
[----:B------:R-:W-:-:S09]  /*0580*/  FSEL R31, R33, 1.875, P3 ;  /* 0x3ff00000211f7808 */ /* 0x000fd20001800000 */
[----:B------:R-:W-:Y:S05]  /*0590*/  @P2 BRA `(.L_x_49) ;  /* 0x0000000000182947 */ /* 0x000fea0003800000 */
[----:B------:R-:W-:-:S14]  /*05a0*/  DSETP.NAN.AND P1, PT, R24, R24, PT ;  /* 0x000000181800722a */ /* 0x000fdc0003f28000 */
[----:B------:R-:W-:Y:S01]  /*05b0*/  @P1 DADD R2, R24, 2 ;  /* 0x4000000018021429 */ /* 0x000fe20000000000 */
[----:B------:R-:W-:Y:S10]  /*05c0*/  @P1 BRA `(.L_x_49) ;  /* 0x00000000000c1947 */ /* 0x000ff40003800000 */
[----:B------:R-:W-:-:S14]  /*05d0*/  DSETP.NEU.AND P1, PT, |R24|, +INF , PT ;  /* 0x7ff000001800742a */ /* 0x000fdc0003f2d200 */
[----:B------:R-:W-:Y:S02]  /*05e0*/  @!P1 IMAD.MOV.U32 R2, RZ, RZ, 0x0 ;  /* 0x00000000ff029424 */ /* 0x000fe400078e00ff */
[----:B------:R-:W-:-:S07]  /*05f0*/  @!P1 IMAD.MOV.U32 R3, RZ, RZ, 0x7ff00000 ;  /* 0x7ff00000ff039424 */ /* 0x000fce00078e00ff */
.L_x_49:
[----:B------:R-:W-:Y:S05]  /*0600*/  BSYNC.RECONVERGENT B0 ;  /* 0x0000000000007941 */ /* 0x000fea0003800200 */
.L_x_48:
[----:B------:R-:W-:Y:S01]  /*0610*/  FSEL R2, R2, RZ, P0 ;  /* 0x000000ff02027208 */ /* 0x000fe20000000000 */
[----:B------:R-:W-:Y:S01]  /*0620*/  BSSY.RECONVERGENT B0, `(.L_x_50) ;  /* 0x0000005000007945 */ /* 0x000fe20003800200 */
[----:B------:R-:W-:Y:S02]  /*0630*/  FSEL R3, R3, 1.875, P0 ;  /* 0x3ff0000003037808 */ /* 0x000fe40000000000 */
[----:B------:R-:W-:-:S04]  /*0640*/  MOV R0, 0x670 ;  /* 0x0000067000007802 */ /* 0x000fc80000000f00 */
[----:B------:R-:W-:-:S11]  /*0650*/  DADD R30, R30, R2 ;  /* 0x000000001e1e7229 */ /* 0x000fd60000000002 */
[----:B------:R-:W-:Y:S05]  /*0660*/  CALL.REL.NOINC `($_Z15calculate_forceiP4bodyPA3_d$__internal_accurate_pow) ;  /* 0x0000001000e07944 */ /* 0x000fea0003c00000 */
[----:B------:R-:W-:Y:S05]  /*0670*/  BSYNC.RECONVERGENT B0 ;  /* 0x0000000000007941 */ /* 0x000fea0003800200 */
.L_x_50:
[C---:B------:R-:W-:Y:S01]  /*0680*/  DADD R4, R22.reuse, 2 ;  /* 0x4000000016047429 */ /* 0x040fe20000000000 */
[----:B------:R-:W-:Y:S01]  /*0690*/  BSSY.RECONVERGENT B0, `(.L_x_51) ;  /* 0x000000d000007945 */ /* 0x000fe20003800200 */
[C---:B------:R-:W-:Y:S02]  /*06a0*/  DSETP.NEU.AND P1, PT, R22.reuse, RZ, PT ;  /* 0x000000ff1600722a */ /* 0x040fe40003f2d000 */
[----:B------:R-:W-:-:S06]  /*06b0*/  DSETP.NEU.AND P0, PT, R22, 1, PT ;  /* 0x3ff000001600742a */ /* 0x000fcc0003f0d000 */
[----:B------:R-:W-:-:S04]  /*06c0*/  LOP3.LUT R4, R5, 0x7ff00000, RZ, 0xc0, !PT ;  /* 0x7ff0000005047812 */ /* 0x000fc800078ec0ff */
        /* <DEDUP_REMOVED lines=9> */
.L_x_52:
[----:B------:R-:W-:Y:S05]  /*0760*/  BSYNC.RECONVERGENT B0 ;  /* 0x0000000000007941 */ /* 0x000fea0003800200 */
.L_x_51:
[----:B------:R-:W-:Y:S01]  /*0770*/  FSEL R2, R2, RZ, P0 ;  /* 0x000000ff02027208 */ /* 0x000fe20000000000 */
[----:B------:R-:W-:Y:S01]  /*0780*/  IMAD.MOV.U32 R6, RZ, RZ, 0x0 ;  /* 0x00000000ff067424 */ /* 0x000fe200078e00ff */
[----:B------:R-:W-:Y:S01]  /*0790*/  FSEL R3, R3, 1.875, P0 ;  /* 0x3ff0000003037808 */ /* 0x000fe20000000000 */
[----:B------:R-:W-:Y:S01]  /*07a0*/  IMAD.MOV.U32 R7, RZ, RZ, 0x3fd80000 ;  /* 0x3fd80000ff077424 */ /* 0x000fe200078e00ff */
[----:B------:R-:W-:Y:S04]  /*07b0*/  BSSY.RECONVERGENT B0, `(.L_x_53) ;  /* 0x0000012000007945 */ /* 0x000fe80003800200 */
[----:B------:R-:W-:-:S06]  /*07c0*/  DADD R30, R30, R2 ;  /* 0x000000001e1e7229 */ /* 0x000fcc0000000002 */
[----:B------:R-:W0:Y:S04]  /*07d0*/  MUFU.RSQ64H R3, R31 ;  /* 0x0000001f00037308 */ /* 0x000e280000001c00 */
[----:B------:R-:W-:-:S04]  /*07e0*/  IADD3 R2, PT, PT, R31, -0x3500000, RZ ;  /* 0xfcb000001f027810 */ /* 0x000fc80007ffe0ff */
[----:B------:R-:W-:Y:S02]  /*07f0*/  ISETP.GE.U32.AND P0, PT, R2, 0x7ca00000, PT ;  /* 0x7ca000000200780c */ /* 0x000fe40003f06070 */
[----:B0-----:R-:W-:-:S08]  /*0800*/  DMUL R4, R2, R2 ;  /* 0x0000000202047228 */ /* 0x001fd00000000000 */
[----:B------:R-:W-:-:S08]  /*0810*/  DFMA R4, R30, -R4, 1 ;  /* 0x3ff000001e04742b */ /* 0x000fd00000000804 */
[----:B------:R-:W-:Y:S02]  /*0820*/  DFMA R6, R4, R6, 0.5 ;  /* 0x3fe000000406742b */ /* 0x000fe40000000006 */
[----:B------:R-:W-:-:S08]  /*0830*/  DMUL R4, R2, R4 ;  /* 0x0000000402047228 */ /* 0x000fd00000000000 */
[----:B------:R-:W-:-:S08]  /*0840*/  DFMA R6, R6, R4, R2 ;  /* 0x000000040606722b */ /* 0x000fd00000000002 */
[----:B------:R-:W-:Y:S02]  /*0850*/  DMUL R8, R30, R6 ;  /* 0x000000061e087228 */ /* 0x000fe40000000000 */
[----:B------:R-:W-:Y:S02]  /*0860*/  VIADD R5, R7, 0xfff00000 ;  /* 0xfff0000007057836 */ /* 0x000fe40000000000 */
[----:B------:R-:W-:-:S04]  /*0870*/  IMAD.MOV.U32 R4, RZ, RZ, R6 ;  /* 0x000000ffff047224 */ /* 0x000fc800078e0006 */
[----:B------:R-:W-:-:S08]  /*0880*/  DFMA R10, R8, -R8, R30 ;  /* 0x80000008080a722b */ /* 0x000fd0000000001e */
[----:B------:R-:W-:Y:S01]  /*0890*/  DFMA R32, R10, R4, R8 ;  /* 0x000000040a20722b */ /* 0x000fe20000000008 */
[----:B------:R-:W-:Y:S10]  /*08a0*/  @!P0 BRA `(.L_x_54) ;  /* 0x0000000000088947 */ /* 0x000ff40003800000 */
[----:B------:R-:W-:-:S07]  /*08b0*/  MOV R0, 0x8d0 ;  /* 0x000008d000007802 */ /* 0x000fce0000000f00 */
[----:B------:R-:W-:Y:S05]  /*08c0*/  CALL.REL.NOINC `($__internal_2_$__cuda_sm20_dsqrt_rn_f64_mediumpath_v1) ;  /* 0x0000000c008c7944 */ /* 0x000fea0003c00000 */
.L_x_54:
[----:B------:R-:W-:Y:S05]  /*08d0*/  BSYNC.RECONVERGENT B0 ;  /* 0x0000000000007941 */ /* 0x000fea0003800200 */
.L_x_53:
[----:B------:R-:W-:Y:S01]  /*08e0*/  DADD R12, -RZ, |R32| ;  /* 0x00000000ff0c7229 */ /* 0x000fe20000000520 */
[----:B------:R-:W-:Y:S01]  /*08f0*/  BSSY.RECONVERGENT B0, `(.L_x_55) ;  /* 0x0000003000007945 */ /* 0x000fe20003800200 */
[----:B------:R-:W-:-:S09]  /*0900*/  MOV R0, 0x920 ;  /* 0x0000092000007802 */ /* 0x000fd20000000f00 */
[----:B------:R-:W-:Y:S05]  /*0910*/  CALL.REL.NOINC `($_Z15calculate_forceiP4bodyPA3_d$__internal_accurate_pow) ;  /* 0x0000001000347944 */ /* 0x000fea0003c00000 */
[----:B------:R-:W-:Y:S05]  /*0920*/  BSYNC.RECONVERGENT B0 ;  /* 0x0000000000007941 */ /* 0x000fea0003800200 */
.L_x_55:
[----:B------:R-:W-:Y:S01]  /*0930*/  DADD R4, R32, 2 ;  /* 0x4000000020047429 */ /* 0x000fe20000000000 */
[----:B------:R-:W-:Y:S01]  /*0940*/  BSSY.RECONVERGENT B0, `(.L_x_56) ;  /* 0x000000d000007945 */ /* 0x000fe20003800200 */
[----:B------:R-:W-:Y:S02]  /*0950*/  DSETP.NEU.AND P1, PT, R30, RZ, PT ;  /* 0x000000ff1e00722a */ /* 0x000fe40003f2d000 */
[----:B------:R-:W-:-:S06]  /*0960*/  DSETP.NEU.AND P0, PT, R32, 1, PT ;  /* 0x3ff000002000742a */ /* 0x000fcc0003f0d000 */
[----:B------:R-:W-:-:S04]  /*0970*/  LOP3.LUT R4, R5, 0x7ff00000, RZ, 0xc0, !PT ;  /* 0x7ff0000005047812 */ /* 0x000fc800078ec0ff */
[----:B------:R-:W-:Y:S02]  /*0980*/  ISETP.NE.AND P2, PT, R4, 0x7ff00000, PT ;  /* 0x7ff000000400780c */ /* 0x000fe40003f45270 */
[----:B------:R-:W-:-:S11]  /*0990*/  @!P1 CS2R R2, SRZ ;  /* 0x0000000000029805 */ /* 0x000fd6000001ff00 */
[----:B------:R-:W-:Y:S05]  /*09a0*/  @P2 BRA `(.L_x_57) ;  /* 0x0000000000182947 */ /* 0x000fea0003800000 */
[----:B------:R-:W-:-:S14]  /*09b0*/  DSETP.GE.AND P1, PT, R30, RZ, PT ;  /* 0x000000ff1e00722a */ /* 0x000fdc0003f26000 */
[----:B------:R-:W-:Y:S01]  /*09c0*/  @!P1 DADD R2, R32, 2 ;  /* 0x4000000020029429 */ /* 0x000fe20000000000 */
[----:B------:R-:W-:Y:S10]  /*09d0*/  @!P1 BRA `(.L_x_57) ;  /* 0x00000000000c9947 */ /* 0x000ff40003800000 */
[----:B------:R-:W-:-:S14]  /*09e0*/  DSETP.NEU.AND P1, PT, |R32|, +INF , PT ;  /* 0x7ff000002000742a */ /* 0x000fdc0003f2d200 */
[----:B------:R-:W-:Y:S02]  /*09f0*/  @!P1 IMAD.MOV.U32 R2, RZ, RZ, 0x0 ;  /* 0x00000000ff029424 */ /* 0x000fe400078e00ff */
[----:B------:R-:W-:-:S07]  /*0a00*/  @!P1 IMAD.MOV.U32 R3, RZ, RZ, 0x7ff00000 ;  /* 0x7ff00000ff039424 */ /* 0x000fce00078e00ff */
.L_x_57:
[----:B------:R-:W-:Y:S05]  /*0a10*/  BSYNC.RECONVERGENT B0 ;  /* 0x0000000000007941 */ /* 0x000fea0003800200 */
.L_x_56:
[----:B------:R-:W-:Y:S01]  /*0a20*/  FSEL R5, R3, 1.875, P0 ;  /* 0x3ff0000003057808 */ /* 0x000fe20000000000 */
[----:B------:R-:W-:Y:S01]  /*0a30*/  DMUL R36, R36, 10 ;  /* 0x4024000024247828 */ /* 0x000fe20000000000 */
[----:B------:R-:W-:Y:S01]  /*0a40*/  FSEL R4, R2, RZ, P0 ;  /* 0x000000ff02047208 */ /* 0x000fe20000000000 */
[----:B------:R-:W-:Y:S01]  /*0a50*/  IMAD.MOV.U32 R2, RZ, RZ, 0x1 ;  /* 0x00000001ff027424 */ /* 0x000fe200078e00ff */
[----:B------:R-:W0:Y:S01]  /*0a60*/  MUFU.RCP64H R3, R5 ;  /* 0x0000000500037308 */ /* 0x000e220000001800 */
[----:B------:R-:W-:Y:S04]  /*0a70*/  BSSY.RECONVERGENT B0, `(.L_x_58) ;  /* 0x0000014000007945 */ /* 0x000fe80003800200 */
[----:B------:R-:W-:-:S10]  /*0a80*/  DMUL R28, R28, R36 ;  /* 0x000000241c1c7228 */ /* 0x000fd40000000000 */
[----:B------:R-:W-:Y:S01]  /*0a90*/  FSETP.GEU.AND P1, PT, |R29|, 6.5827683646048100446e-37, PT ;  /* 0x036000001d00780b */ /* 0x000fe20003f2e200 */
        /* <DEDUP_REMOVED lines=11> */
[----:B------:R-:W-:Y:S01]  /*0b50*/  MOV R12, R28 ;  /* 0x0000001c000c7202 */ /* 0x000fe20000000f00 */
[----:B------:R-:W-:Y:S01]  /*0b60*/  IMAD.MOV.U32 R13, RZ, RZ, R29 ;  /* 0x000000ffff0d7224 */ /* 0x000fe200078e001d */
[----:B------:R-:W-:-:S07]  /*0b70*/  MOV R0, 0xb90 ;  /* 0x00000b9000007802 */ /* 0x000fce0000000f00 */
[----:B------:R-:W-:Y:S05]  /*0b80*/  CALL.REL.NOINC `($__internal_1_$__cuda_sm20_div_rn_f64_full) ;  /* 0x0000000400607944 */ /* 0x000fea0003c00000 */
[----:B------:R-:W-:Y:S02]  /*0b90*/  IMAD.MOV.U32 R2, RZ, RZ, R6 ;  /* 0x000000ffff027224 */ /* 0x000fe400078e0006 */
[----:B------:R-:W-:-:S07]  /*0ba0*/  IMAD.MOV.U32 R3, RZ, RZ, R7 ;  /* 0x000000ffff037224 */ /* 0x000fce00078e0007 */
.L_x_59:
[----:B------:R-:W-:Y:S05]  /*0bb0*/  BSYNC.RECONVERGENT B0 ;  /* 0x0000000000007941 */ /* 0x000fea0003800200 */
.L_x_58:
[----:B------:R-:W0:Y:S01]  /*0bc0*/  MUFU.RCP64H R5, R33 ;  /* 0x0000002100057308 */ /* 0x000e220000001800 */
[----:B------:R-:W-:Y:S01]  /*0bd0*/  IMAD.MOV.U32 R4, RZ, RZ, 0x1 ;  /* 0x00000001ff047424 */ /* 0x000fe200078e00ff */
[----:B------:R-:W-:Y:S01]  /*0be0*/  FSETP.GEU.AND P1, PT, |R27|, 6.5827683646048100446e-37, PT ;  /* 0x036000001b00780b */ /* 0x000fe20003f2e200 */
[----:B------:R-:W-:Y:S04]  /*0bf0*/  BSSY.RECONVERGENT B0, `(.L_x_60) ;  /* 0x0000012000007945 */ /* 0x000fe80003800200 */
[----:B0-----:R-:W-:-:S08]  /*0c00*/  DFMA R6, R4, -R32, 1 ;  /* 0x3ff000000406742b */ /* 0x001fd00000000820 */
[----:B------:R-:W-:-:S08]  /*0c10*/  DFMA R6, R6, R6, R6 ;  /* 0x000000060606722b */ /* 0x000fd00000000006 */
[----:B------:R-:W-:-:S08]  /*0c20*/  DFMA R6, R4, R6, R4 ;  /* 0x000000060406722b */ /* 0x000fd00000000004 */
[----:B------:R-:W-:-:S08]  /*0c30*/  DFMA R4, R6, -R32, 1 ;  /* 0x3ff000000604742b */ /* 0x000fd00000000820 */
[----:B------:R-:W-:-:S08]  /*0c40*/  DFMA R4, R6, R4, R6 ;  /* 0x000000040604722b */ /* 0x000fd00000000006 */
[----:B------:R-:W-:-:S08]  /*0c50*/  DMUL R6, R26, R4 ;  /* 0x000000041a067228 */ /* 0x000fd00000000000 */
[----:B------:R-:W-:-:S08]  /*0c60*/  DFMA R8, R6, -R32, R26 ;  /* 0x800000200608722b */ /* 0x000fd0000000001a */
[----:B------:R-:W-:-:S10]  /*0c70*/  DFMA R6, R4, R8, R6 ;  /* 0x000000080406722b */ /* 0x000fd40000000006 */
[----:B------:R-:W-:-:S05]  /*0c80*/  FFMA R0, RZ, R33, R7 ;  /* 0x00000021ff007223 */ /* 0x000fca0000000007 */
[----:B------:R-:W-:-:S13]  /*0c90*/  FSETP.GT.AND P0, PT, |R0|, 1.469367938527859385e-39, PT ;  /* 0x001000000000780b */ /* 0x000fda0003f04200 */
[----:B------:R-:W-:Y:S05]  /*0ca0*/  @P0 BRA P1, `(.L_x_61) ;  /* 0x0000000000180947 */ /* 0x000fea0000800000 */
[----:B------:R-:W-:Y:S01]  /*0cb0*/  IMAD.MOV.U32 R12, RZ, RZ, R26 ;  /* 0x000000ffff0c7224 */ /* 0x000fe200078e001a */
[----:B------:R-:W-:Y:S01]  /*0cc0*/  MOV R5, R33 ;  /* 0x0000002100057202 */ /* 0x000fe20000000f00 */
[----:B------:R-:W-:Y:S01]  /*0cd0*/  IMAD.MOV.U32 R13, RZ, RZ, R27 ;  /* 0x000000ffff0d7224 */ /* 0x000fe200078e001b */
[----:B------:R-:W-:Y:S01]  /*0ce0*/  MOV R0, 0xd10 ;  /* 0x00000d1000007802 */ /* 0x000fe20000000f00 */
[----:B------:R-:W-:-:S07]  /*0cf0*/  IMAD.MOV.U32 R4, RZ, RZ, R32 ;  /* 0x000000ffff047224 */ /* 0x000fce00078e0020 */
[----:B------:R-:W-:Y:S05]  /*0d00*/  CALL.REL.NOINC `($__internal_1_$__cuda_sm20_div_rn_f64_full) ;  /* 0x0000000400007944 */ /* 0x000fea0003c00000 */
.L_x_61:
[----:B------:R-:W-:Y:S05]  /*0d10*/  BSYNC.RECONVERGENT B0 ;  /* 0x0000000000007941 */ /* 0x000fea0003800200 */
.L_x_60:
[----:B------:R-:W0:Y:S01]  /*0d20*/  MUFU.RCP64H R5, R33 ;  /* 0x0000002100057308 */ /* 0x000e220000001800 */
[----:B------:R-:W-:Y:S01]  /*0d30*/  IMAD.MOV.U32 R4, RZ, RZ, 0x1 ;  /* 0x00000001ff047424 */ /* 0x000fe200078e00ff */
[----:B------:R-:W-:Y:S01]  /*0d40*/  FSETP.GEU.AND P1, PT, |R25|, 6.5827683646048100446e-37, PT ;  /* 0x036000001900780b */ /* 0x000fe20003f2e200 */
[----:B------:R-:W-:Y:S01]  /*0d50*/  BSSY.RECONVERGENT B0, `(.L_x_62) ;  /* 0x0000015000007945 */ /* 0x000fe20003800200 */
[----:B------:R-:W-:-:S03]  /*0d60*/  DMUL R26, R6, R2 ;  /* 0x00000002061a7228 */ /* 0x000fc60000000000 */
        /* <DEDUP_REMOVED lines=16> */
[----:B------:R-:W-:Y:S05]  /*0e70*/  CALL.REL.NOINC `($__internal_1_$__cuda_sm20_div_rn_f64_full) ;  /* 0x0000000000a47944 */ /* 0x000fea0003c00000 */
[----:B------:R-:W-:Y:S02]  /*0e80*/  IMAD.MOV.U32 R4, RZ, RZ, R6 ;  /* 0x000000ffff047224 */ /* 0x000fe400078e0006 */
[----:B------:R-:W-:-:S07]  /*0e90*/  IMAD.MOV.U32 R5, RZ, RZ, R7 ;  /* 0x000000ffff057224 */ /* 0x000fce00078e0007 */
.L_x_63:
[----:B------:R-:W-:Y:S05]  /*0ea0*/  BSYNC.RECONVERGENT B0 ;  /* 0x0000000000007941 */ /* 0x000fea0003800200 */
.L_x_62:
[----:B------:R-:W0:Y:S01]  /*0eb0*/  MUFU.RCP64H R7, R33 ;  /* 0x0000002100077308 */ /* 0x000e220000001800 */
[----:B------:R-:W-:Y:S01]  /*0ec0*/  MOV R6, 0x1 ;  /* 0x0000000100067802 */ /* 0x000fe20000000f00 */
[----:B------:R-:W-:Y:S01]  /*0ed0*/  BSSY.RECONVERGENT B0, `(.L_x_64) ;  /* 0x0000014000007945 */ /* 0x000fe20003800200 */
[----:B------:R-:W-:Y:S01]  /*0ee0*/  FSETP.GEU.AND P1, PT, |R23|, 6.5827683646048100446e-37, PT ;  /* 0x036000001700780b */ /* 0x000fe20003f2e200 */
        /* <DEDUP_REMOVED lines=18> */
.L_x_65:
[----:B------:R-:W-:Y:S05]  /*1010*/  BSYNC.RECONVERGENT B0 ;  /* 0x0000000000007941 */ /* 0x000fea0003800200 */
.L_x_64:
[----:B------:R-:W0:Y:S01]  /*1020*/  LDCU UR4, c[0x0][0x380] ;  /* 0x00007000ff0477ac */ /* 0x000e220008000800 */
[----:B------:R-:W1:Y:S01]  /*1030*/  LDC.64 R4, c[0x0][0x390] ;  /* 0x0000e400ff047b82 */ /* 0x000e620000000a00 */
[----:B------:R-:W-:Y:S01]  /*1040*/  IMAD.MOV.U32 R17, RZ, RZ, RZ ;  /* 0x000000ffff117224 */ /* 0x000fe200078e00ff */
[----:B------:R-:W-:Y:S01]  /*1050*/  DMUL R2, R6, R2 ;  /* 0x0000000206027228 */ /* 0x000fe20000000000 */
[----:B0-----:R-:W-:Y:S02]  /*1060*/  USHF.R.S32.HI UR5, URZ, 0x1f, UR4 ;  /* 0x0000001fff057899 */ /* 0x001fe40008011404 */
[----:B------:R-:W-:-:S04]  /*1070*/  IMAD.WIDE.U32 R16, R18, UR4, R16 ;  /* 0x0000000412107c25 */ /* 0x000fc8000f8e0010 */
[----:B------:R-:W-:Y:S02]  /*1080*/  IMAD R19, R18, UR5, RZ ;  /* 0x0000000512137c24 */ /* 0x000fe4000f8e02ff */
[----:B-1----:R-:W-:-:S04]  /*1090*/  IMAD.WIDE.U32 R4, R16, 0x18, R4 ;  /* 0x0000001810047825 */ /* 0x002fc800078e0004 */
[----:B------:R-:W-:-:S04]  /*10a0*/  IMAD.IADD R0, R19, 0x1, R17 ;  /* 0x0000000113007824 */ /* 0x000fc800078e0211 */
[----:B------:R-:W-:-:S04]  /*10b0*/  IMAD R9, R0, 0x18, RZ ;  /* 0x0000001800097824 */ /* 0x000fc800078e02ff */
[----:B------:R-:W-:-:S05]  /*10c0*/  IMAD.IADD R5, R5, 0x1, R9 ;  /* 0x0000000105057824 */ /* 0x000fca00078e0209 */
[----:B------:R-:W-:Y:S04]  /*10d0*/  STG.E.64 desc[UR36][R4.64], R26 ;  /* 0x0000001a04007986 */ /* 0x000fe8000c101b24 */
[----:B------:R-:W-:Y:S04]  /*10e0*/  STG.E.64 desc[UR36][R4.64+0x8], R24 ;  /* 0x0000081804007986 */ /* 0x000fe8000c101b24 */
[----:B------:R-:W-:Y:S01]  /*10f0*/  STG.E.64 desc[UR36][R4.64+0x10], R2 ;  /* 0x0000100204007986 */ /* 0x000fe2000c101b24 */
[----:B------:R-:W-:Y:S05]  /*1100*/  EXIT ;  /* 0x000000000000794d */ /* 0x000fea0003800000 */
        .weak           $__internal_1_$__cuda_sm20_div_rn_f64_full
        .type           $__internal_1_$__cuda_sm20_div_rn_f64_full,@function
        .size           $__internal_1_$__cuda_sm20_div_rn_f64_full,($__internal_2_$__cuda_sm20_dsqrt_rn_f64_mediumpath_v1 - $__internal_1_$__cuda_sm20_div_rn_f64_full)
$__internal_1_$__cuda_sm20_div_rn_f64_full:
[C---:B------:R-:W-:Y:S01]  /*1110*/  FSETP.GEU.AND P0, PT, |R5|.reuse, 1.469367938527859385e-39, PT ;  /* 0x001000000500780b */ /* 0x040fe20003f0e200 */
[----:B------:R-:W-:Y:S01]  /*1120*/  IMAD.MOV.U32 R11, RZ, RZ, R5 ;  /* 0x000000ffff0b7224 */ /* 0x000fe200078e0005 */
[----:B------:R-:W-:Y:S01]  /*1130*/  LOP3.LUT R8, R5, 0x800fffff, RZ, 0xc0, !PT ;  /* 0x800fffff05087812 */ /* 0x000fe200078ec0ff */
[----:B------:R-:W-:Y:S01]  /*1140*/  IMAD.MOV.U32 R28, RZ, RZ, 0x1 ;  /* 0x00000001ff1c7424 */ /* 0x000fe200078e00ff */
[----:B------:R-:W-:Y:S01]  /*1150*/  MOV R10, R4 ;  /* 0x00000004000a7202 */ /* 0x000fe20000000f00 */
[----:B------:R-:W-:Y:S01]  /*1160*/  BSSY.RECONVERGENT B1, `(.L_x_66) ;  /* 0x0000054000017945 */ /* 0x000fe20003800200 */
[----:B------:R-:W-:Y:S01]  /*1170*/  LOP3.LUT R9, R8, 0x3ff00000, RZ, 0xfc, !PT ;  /* 0x3ff0000008097812 */ /* 0x000fe200078efcff */
[----:B------:R-:W-:Y:S01]  /*1180*/  IMAD.MOV.U32 R8, RZ, RZ, R4 ;  /* 0x000000ffff087224 */ /* 0x000fe200078e0004 */
[C---:B------:R-:W-:Y:S02]  /*1190*/  FSETP.GEU.AND P2, PT, |R13|.reuse, 1.469367938527859385e-39, PT ;  /* 0x001000000d00780b */ /* 0x040fe40003f4e200 */
[----:B------:R-:W-:-:S02]  /*11a0*/  LOP3.LUT R4, R13, 0x7ff00000, RZ, 0xc0, !PT ;  /* 0x7ff000000d047812 */ /* 0x000fc400078ec0ff */
[----:B------:R-:W-:Y:S01]  /*11b0*/  LOP3.LUT R7, R5, 0x7ff00000, RZ, 0xc0, !PT ;  /* 0x7ff0000005077812 */ /* 0x000fe200078ec0ff */
[----:B------:R-:W-:Y:S01]  /*11c0*/  @!P0 DMUL R8, R10, 8.98846567431157953865e+307 ;  /* 0x7fe000000a088828 */ /* 0x000fe20000000000 */
[----:B------:R-:W-:Y:S01]  /*11d0*/  IMAD.MOV.U32 R5, RZ, RZ, 0x1ca00000 ;  /* 0x1ca00000ff057424 */ /* 0x000fe200078e00ff */
[----:B------:R-:W-:Y:S02]  /*11e0*/  MOV R6, R4 ;  /* 0x0000000400067202 */ /* 0x000fe40000000f00 */
[----:B------:R-:W-:Y:S02]  /*11f0*/  ISETP.GE.U32.AND P1, PT, R4, R7, PT ;  /* 0x000000070400720c */ /* 0x000fe40003f26070 */
[----:B------:R-:W0:Y:S02]  /*1200*/  MUFU.RCP64H R29, R9 ;  /* 0x00000009001d7308 */ /* 0x000e240000001800 */
[----:B------:R-:W-:Y:S02]  /*1210*/  @!P2 LOP3.LUT R21, R11, 0x7ff00000, RZ, 0xc0, !PT ;  /* 0x7ff000000b15a812 */ /* 0x000fe400078ec0ff */
[----:B------:R-:W-:-:S02]  /*1220*/  @!P0 LOP3.LUT R7, R9, 0x7ff00000, RZ, 0xc0, !PT ;  /* 0x7ff0000009078812 */ /* 0x000fc400078ec0ff */
[----:B------:R-:W-:-:S03]  /*1230*/  @!P2 ISETP.GE.U32.AND P3, PT, R4, R21, PT ;  /* 0x000000150400a20c */ /* 0x000fc60003f66070 */
[----:B------:R-:W-:Y:S01]  /*1240*/  VIADD R35, R7, 0xffffffff ;  /* 0xffffffff07237836 */ /* 0x000fe20000000000 */
[----:B------:R-:W-:-:S04]  /*1250*/  @!P2 SEL R21, R5, 0x63400000, !P3 ;  /* 0x634000000515a807 */ /* 0x000fc80005800000 */
[----:B------:R-:W-:Y:S01]  /*1260*/  @!P2 LOP3.LUT R30, R21, 0x80000000, R13, 0xf8, !PT ;  /* 0x80000000151ea812 */ /* 0x000fe200078ef80d */
[----:B0-----:R-:W-:-:S03]  /*1270*/  DFMA R14, R28, -R8, 1 ;  /* 0x3ff000001c0e742b */ /* 0x001fc60000000808 */
[----:B------:R-:W-:Y:S01]  /*1280*/  @!P2 LOP3.LUT R31, R30, 0x100000, RZ, 0xfc, !PT ;  /* 0x001000001e1fa812 */ /* 0x000fe200078efcff */
[----:B------:R-:W-:-:S04]  /*1290*/  @!P2 IMAD.MOV.U32 R30, RZ, RZ, RZ ;  /* 0x000000ffff1ea224 */ /* 0x000fc800078e00ff */
[----:B------:R-:W-:-:S08]  /*12a0*/  DFMA R14, R14, R14, R14 ;  /* 0x0000000e0e0e722b */ /* 0x000fd0000000000e */
[----:B------:R-:W-:Y:S01]  /*12b0*/  DFMA R28, R28, R14, R28 ;  /* 0x0000000e1c1c722b */ /* 0x000fe2000000001c */
[----:B------:R-:W-:Y:S01]  /*12c0*/  SEL R15, R5, 0x63400000, !P1 ;  /* 0x63400000050f7807 */ /* 0x000fe20004800000 */
[----:B------:R-:W-:-:S03]  /*12d0*/  IMAD.MOV.U32 R14, RZ, RZ, R12 ;  /* 0x000000ffff0e7224 */ /* 0x000fc600078e000c */
[----:B------:R-:W-:-:S03]  /*12e0*/  LOP3.LUT R15, R15, 0x800fffff, R13, 0xf8, !PT ;  /* 0x800fffff0f0f7812 */ /* 0x000fc600078ef80d */
[----:B------:R-:W-:-:S03]  /*12f0*/  DFMA R20, R28, -R8, 1 ;  /* 0x3ff000001c14742b */ /* 0x000fc60000000808 */
[----:B------:R-:W-:-:S05]  /*1300*/  @!P2 DFMA R14, R14, 2, -R30 ;  /* 0x400000000e0ea82b */ /* 0x000fca000000081e */
[----:B------:R-:W-:-:S05]  /*1310*/  DFMA R20, R28, R20, R28 ;  /* 0x000000141c14722b */ /* 0x000fca000000001c */
[----:B------:R-:W-:-:S03]  /*1320*/  @!P2 LOP3.LUT R6, R15, 0x7ff00000, RZ, 0xc0, !PT ;  /* 0x7ff000000f06a812 */ /* 0x000fc600078ec0ff */
[----:B------:R-:W-:Y:S02]  /*1330*/  DMUL R28, R20, R14 ;  /* 0x0000000e141c7228 */ /* 0x000fe40000000000 */
[----:B------:R-:W-:-:S05]  /*1340*/  VIADD R34, R6, 0xffffffff ;  /* 0xffffffff06227836 */ /* 0x000fca0000000000 */
[----:B------:R-:W-:Y:S01]  /*1350*/  ISETP.GT.U32.AND P0, PT, R34, 0x7feffffe, PT ;  /* 0x7feffffe2200780c */ /* 0x000fe20003f04070 */
[----:B------:R-:W-:-:S03]  /*1360*/  DFMA R30, R28, -R8, R14 ;  /* 0x800000081c1e722b */ /* 0x000fc6000000000e */
[----:B------:R-:W-:-:S05]  /*1370*/  ISETP.GT.U32.OR P0, PT, R35, 0x7feffffe, P0 ;  /* 0x7feffffe2300780c */ /* 0x000fca0000704470 */
[----:B------:R-:W-:-:S08]  /*1380*/  DFMA R30, R20, R30, R28 ;  /* 0x0000001e141e722b */ /* 0x000fd0000000001c */
[----:B------:R-:W-:Y:S05]  /*1390*/  @P0 BRA `(.L_x_67) ;  /* 0x00000000006c0947 */ /* 0x000fea0003800000 */
[----:B------:R-:W-:-:S04]  /*13a0*/  LOP3.LUT R7, R11, 0x7ff00000, RZ, 0xc0, !PT ;  /* 0x7ff000000b077812 */ /* 0x000fc800078ec0ff */
[CC--:B------:R-:W-:Y:S02]  /*13b0*/  VIADDMNMX R6, R4.reuse, -R7.reuse, 0xb9600000, !PT ;  /* 0xb960000004067446 */ /* 0x0c0fe40007800907 */
[----:B------:R-:W-:Y:S02]  /*13c0*/  ISETP.GE.U32.AND P0, PT, R4, R7, PT ;  /* 0x000000070400720c */ /* 0x000fe40003f06070 */
[----:B------:R-:W-:Y:S02]  /*13d0*/  VIMNMX R6, PT, PT, R6, 0x46a00000, PT ;  /* 0x46a0000006067848 */ /* 0x000fe40003fe0100 */
[----:B------:R-:W-:-:S05]  /*13e0*/  SEL R5, R5, 0x63400000, !P0 ;  /* 0x6340000005057807 */ /* 0x000fca0004000000 */
[----:B------:R-:W-:Y:S02]  /*13f0*/  IMAD.IADD R12, R6, 0x1, -R5 ;  /* 0x00000001060c7824 */ /* 0x000fe400078e0a05 */
[----:B------:R-:W-:Y:S02]  /*1400*/  IMAD.MOV.U32 R6, RZ, RZ, RZ ;  /* 0x000000ffff067224 */ /* 0x000fe400078e00ff */
        /* <DEDUP_REMOVED lines=10> */
[----:B------:R-:W-:Y:S01]  /*14b0*/  IADD3 R9, PT, PT, -R12, RZ, RZ ;  /* 0x000000ff0c097210 */ /* 0x000fe20007ffe1ff */
[----:B------:R-:W-:Y:S01]  /*14c0*/  IMAD.MOV.U32 R8, RZ, RZ, RZ ;  /* 0x000000ffff087224 */ /* 0x000fe200078e00ff */
[----:B------:R-:W-:-:S05]  /*14d0*/  DMUL.RP R6, R30, R6 ;  /* 0x000000061e067228 */ /* 0x000fca0000008000 */
[----:B------:R-:W-:-:S05]  /*14e0*/  DFMA R8, R4, -R8, R30 ;  /* 0x800000080408722b */ /* 0x000fca000000001e */
[----:B------:R-:W-:Y:S02]  /*14f0*/  LOP3.LUT R11, R7, R11, RZ, 0x3c, !PT ;  /* 0x0000000b070b7212 */ /* 0x000fe400078e3cff */
[----:B------:R-:W-:-:S04]  /*1500*/  IADD3 R8, PT, PT, -R12, -0x43300000, RZ ;  /* 0xbcd000000c087810 */ /* 0x000fc80007ffe1ff */
[----:B------:R-:W-:-:S04]  /*1510*/  FSETP.NEU.AND P0, PT, |R9|, R8, PT ;  /* 0x000000080900720b */ /* 0x000fc80003f0d200 */
[----:B------:R-:W-:Y:S02]  /*1520*/  FSEL R4, R6, R4, !P0 ;  /* 0x0000000406047208 */ /* 0x000fe40004000000 */
[----:B------:R-:W-:Y:S01]  /*1530*/  FSEL R5, R11, R5, !P0 ;  /* 0x000000050b057208 */ /* 0x000fe20004000000 */
[----:B------:R-:W-:Y:S06]  /*1540*/  BRA `(.L_x_68) ;  /* 0x0000000000547947 */ /* 0x000fec0003800000 */
.L_x_67:
        /* <DEDUP_REMOVED lines=16> */
.L_x_70:
[----:B------:R-:W-:Y:S02]  /*1650*/  LOP3.LUT R5, R11, 0x80000, RZ, 0xfc, !PT ;  /* 0x000800000b057812 */ /* 0x000fe400078efcff */
[----:B------:R-:W-:Y:S01]  /*1660*/  MOV R4, R10 ;  /* 0x0000000a00047202 */ /* 0x000fe20000000f00 */
[----:B------:R-:W-:Y:S06]  /*1670*/  BRA `(.L_x_68) ;  /* 0x0000000000087947 */ /* 0x000fec0003800000 */
.L_x_69:
[----:B------:R-:W-:Y:S01]  /*1680*/  LOP3.LUT R5, R13, 0x80000, RZ, 0xfc, !PT ;  /* 0x000800000d057812 */ /* 0x000fe200078efcff */
[----:B------:R-:W-:-:S07]  /*1690*/  IMAD.MOV.U32 R4, RZ, RZ, R12 ;  /* 0x000000ffff047224 */ /* 0x000fce00078e000c */
.L_x_68:
[----:B------:R-:W-:Y:S05]  /*16a0*/  BSYNC.RECONVERGENT B1 ;  /* 0x0000000000017941 */ /* 0x000fea0003800200 */
.L_x_66:
[----:B------:R-:W-:Y:S02]  /*16b0*/  IMAD.MOV.U32 R6, RZ, RZ, R4 ;  /* 0x000000ffff067224 */ /* 0x000fe400078e0004 */
[----:B------:R-:W-:Y:S02]  /*16c0*/  IMAD.MOV.U32 R7, RZ, RZ, R5 ;  /* 0x000000ffff077224 */ /* 0x000fe400078e0005 */
[----:B------:R-:W-:Y:S02]  /*16d0*/  IMAD.MOV.U32 R4, RZ, RZ, R0 ;  /* 0x000000ffff047224 */ /* 0x000fe400078e0000 */
[----:B------:R-:W-:-:S04]  /*16e0*/  IMAD.MOV.U32 R5, RZ, RZ, 0x0 ;  /* 0x00000000ff057424 */ /* 0x000fc800078e00ff */
[----:B------:R-:W-:Y:S05]  /*16f0*/  RET.REL.NODEC R4 `(_Z15calculate_forceiP4bodyPA3_d) ;  /* 0xffffffe804407950 */ /* 0x000fea0003c3ffff */
        .weak           $__internal_2_$__cuda_sm20_dsqrt_rn_f64_mediumpath_v1
        .type           $__internal_2_$__cuda_sm20_dsqrt_rn_f64_mediumpath_v1,@function
        .size           $__internal_2_$__cuda_sm20_dsqrt_rn_f64_mediumpath_v1,($_Z15calculate_forceiP4bodyPA3_d$__internal_accurate_pow - $__internal_2_$__cuda_sm20_dsqrt_rn_f64_mediumpath_v1)
$__internal_2_$__cuda_sm20_dsqrt_rn_f64_mediumpath_v1:
[----:B------:R-:W-:Y:S01]  /*1700*/  ISETP.GE.U32.AND P0, PT, R2, -0x3400000, PT ;  /* 0xfcc000000200780c */ /* 0x000fe20003f06070 */
[----:B------:R-:W-:Y:S01]  /*1710*/  BSSY.RECONVERGENT B1, `(.L_x_71) ;  /* 0x0000028000017945 */ /* 0x000fe20003800200 */
[----:B------:R-:W-:Y:S01]  /*1720*/  IMAD.MOV.U32 R7, RZ, RZ, R5 ;  /* 0x000000ffff077224 */ /* 0x000fe200078e0005 */
[----:B------:R-:W-:Y:S01]  /*1730*/  MOV R2, R10 ;  /* 0x0000000a00027202 */ /* 0x000fe20000000f00 */
[----:B------:R-:W-:Y:S02]  /*1740*/  IMAD.MOV.U32 R3, RZ, RZ, R11 ;  /* 0x000000ffff037224 */ /* 0x000fe400078e000b */
[----:B------:R-:W-:Y:S02]  /*1750*/  IMAD.MOV.U32 R4, RZ, RZ, R30 ;  /* 0x000000ffff047224 */ /* 0x000fe400078e001e */
[----:B------:R-:W-:-:S05]  /*1760*/  IMAD.MOV.U32 R5, RZ, RZ, R31 ;  /* 0x000000ffff057224 */ /* 0x000fca00078e001f */
[----:B------:R-:W-:Y:S05]  /*1770*/  @!P0 BRA `(.L_x_72) ;  /* 0x0000000000208947 */ /* 0x000fea0003800000 */
[----:B------:R-:W-:-:S10]  /*1780*/  DFMA.RM R2, R2, R6, R8 ;  /* 0x000000060202722b */ /* 0x000fd40000004008 */
[----:B------:R-:W-:-:S05]  /*1790*/  IADD3 R6, P0, PT, R2, 0x1, RZ ;  /* 0x0000000102067810 */ /* 0x000fca0007f1e0ff */
[----:B------:R-:W-:-:S06]  /*17a0*/  IMAD.X R7, RZ, RZ, R3, P0 ;  /* 0x000000ffff077224 */ /* 0x000fcc00000e0603 */
[----:B------:R-:W-:-:S08]  /*17b0*/  DFMA.RP R4, -R2, R6, R4 ;  /* 0x000000060204722b */ /* 0x000fd00000008104 */
[----:B------:R-:W-:-:S06]  /*17c0*/  DSETP.GT.AND P0, PT, R4, RZ, PT ;  /* 0x000000ff0400722a */ /* 0x000fcc0003f04000 */
[----:B------:R-:W-:Y:S02]  /*17d0*/  FSEL R2, R6, R2, P0 ;  /* 0x0000000206027208 */ /* 0x000fe40000000000 */
[----:B------:R-:W-:Y:S01]  /*17e0*/  FSEL R3, R7, R3, P0 ;  /* 0x0000000307037208 */ /* 0x000fe20000000000 */
[----:B------:R-:W-:Y:S06]  /*17f0*/  BRA `(.L_x_73) ;  /* 0x0000000000647947 */ /* 0x000fec0003800000 */
.L_x_72:
[----:B------:R-:W-:-:S14]  /*1800*/  DSETP.NE.AND P0, PT, R4, RZ, PT ;  /* 0x000000ff0400722a */ /* 0x000fdc0003f05000 */
[----:B------:R-:W-:Y:S05]  /*1810*/  @!P0 BRA `(.L_x_74) ;  /* 0x0000000000588947 */ /* 0x000fea0003800000 */
[----:B------:R-:W-:-:S13]  /*1820*/  ISETP.GE.AND P0, PT, R5, RZ, PT ;  /* 0x000000ff0500720c */ /* 0x000fda0003f06270 */
[----:B------:R-:W-:Y:S02]  /*1830*/  @!P0 IMAD.MOV.U32 R2, RZ, RZ, 0x0 ;  /* 0x00000000ff028424 */ /* 0x000fe400078e00ff */
[----:B------:R-:W-:Y:S01]  /*1840*/  @!P0 IMAD.MOV.U32 R3, RZ, RZ, -0x80000 ;  /* 0xfff80000ff038424 */ /* 0x000fe200078e00ff */
[----:B------:R-:W-:Y:S06]  /*1850*/  @!P0 BRA `(.L_x_73) ;  /* 0x00000000004c8947 */ /* 0x000fec0003800000 */
[----:B------:R-:W-:-:S13]  /*1860*/  ISETP.GT.AND P0, PT, R5, 0x7fefffff, PT ;  /* 0x7fefffff0500780c */ /* 0x000fda0003f04270 */
[----:B------:R-:W-:Y:S05]  /*1870*/  @P0 BRA `(.L_x_74) ;  /* 0x0000000000400947 */ /* 0x000fea0003800000 */
[----:B------:R-:W-:Y:S01]  /*1880*/  DMUL R2, R4, 8.11296384146066816958e+31 ;  /* 0x4690000004027828 */ /* 0x000fe20000000000 */
[----:B------:R-:W-:Y:S01]  /*1890*/  IMAD.MOV.U32 R8, RZ, RZ, 0x0 ;  /* 0x00000000ff087424 */ /* 0x000fe200078e00ff */
[----:B------:R-:W-:Y:S01]  /*18a0*/  MOV R4, RZ ;  /* 0x000000ff00047202 */ /* 0x000fe20000000f00 */
[----:B------:R-:W-:-:S03]  /*18b0*/  IMAD.MOV.U32 R9, RZ, RZ, 0x3fd80000 ;  /* 0x3fd80000ff097424 */ /* 0x000fc600078e00ff */
[----:B------:R-:W0:Y:S02]  /*18c0*/  MUFU.RSQ64H R5, R3 ;  /* 0x0000000300057308 */ /* 0x000e240000001c00 */
[----:B0-----:R-:W-:-:S08]  /*18d0*/  DMUL R6, R4, R4 ;  /* 0x0000000404067228 */ /* 0x001fd00000000000 */
[----:B------:R-:W-:-:S08]  /*18e0*/  DFMA R6, R2, -R6, 1 ;  /* 0x3ff000000206742b */ /* 0x000fd00000000806 */
[----:B------:R-:W-:Y:S02]  /*18f0*/  DFMA R8, R6, R8, 0.5 ;  /* 0x3fe000000608742b */ /* 0x000fe40000000008 */
[----:B------:R-:W-:-:S08]  /*1900*/  DMUL R6, R4, R6 ;  /* 0x0000000604067228 */ /* 0x000fd00000000000 */
[----:B------:R-:W-:-:S08]  /*1910*/  DFMA R6, R8, R6, R4 ;  /* 0x000000060806722b */ /* 0x000fd00000000004 */
[----:B------:R-:W-:Y:S02]  /*1920*/  DMUL R4, R2, R6 ;  /* 0x0000000602047228 */ /* 0x000fe40000000000 */
[----:B------:R-:W-:-:S06]  /*1930*/  VIADD R7, R7, 0xfff00000 ;  /* 0xfff0000007077836 */ /* 0x000fcc0000000000 */
[----:B------:R-:W-:-:S08]  /*1940*/  DFMA R8, R4, -R4, R2 ;  /* 0x800000040408722b */ /* 0x000fd00000000002 */
[----:B------:R-:W-:-:S10]  /*1950*/  DFMA R2, R6, R8, R4 ;  /* 0x000000080602722b */ /* 0x000fd40000000004 */
[----:B------:R-:W-:Y:S01]  /*1960*/  VIADD R3, R3, 0xfcb00000 ;  /* 0xfcb0000003037836 */ /* 0x000fe20000000000 */
[----:B------:R-:W-:Y:S06]  /*1970*/  BRA `(.L_x_73) ;  /* 0x0000000000047947 */ /* 0x000fec0003800000 */
.L_x_74:
[----:B------:R-:W-:-:S11]  /*1980*/  DADD R2, R4, R4 ;  /* 0x0000000004027229 */ /* 0x000fd60000000004 */
.L_x_73:
[----:B------:R-:W-:Y:S05]  /*1990*/  BSYNC.RECONVERGENT B1 ;  /* 0x0000000000017941 */ /* 0x000fea0003800200 */
.L_x_71:
[----:B------:R-:W-:Y:S01]  /*19a0*/  IMAD.MOV.U32 R32, RZ, RZ, R2 ;  /* 0x000000ffff207224 */ /* 0x000fe200078e0002 */
[----:B------:R-:W-:Y:S01]  /*19b0*/  MOV R2, R0 ;  /* 0x0000000000027202 */ /* 0x000fe20000000f00 */
[----:B------:R-:W-:Y:S02]  /*19c0*/  IMAD.MOV.U32 R33, RZ, RZ, R3 ;  /* 0x000000ffff217224 */ /* 0x000fe400078e0003 */
[----:B------:R-:W-:-:S04]  /*19d0*/  IMAD.MOV.U32 R3, RZ, RZ, 0x0 ;  /* 0x00000000ff037424 */ /* 0x000fc800078e00ff */
[----:B------:R-:W-:Y:S05]  /*19e0*/  RET.REL.NODEC R2 `(_Z15calculate_forceiP4bodyPA3_d) ;  /* 0xffffffe402847950 */ /* 0x000fea0003c3ffff */
        .type           $_Z15calculate_forceiP4bodyPA3_d$__internal_accurate_pow,@function
        .size           $_Z15calculate_forceiP4bodyPA3_d$__internal_accurate_pow,(.L_x_80 - $_Z15calculate_forceiP4bodyPA3_d$__internal_accurate_pow)
$_Z15calculate_forceiP4bodyPA3_d$__internal_accurate_pow:
[----:B------:R-:W-:Y:S01]  /*19f0*/  ISETP.GT.U32.AND P0, PT, R13, 0xfffff, PT ;  /* 0x000fffff0d00780c */ /* 0x000fe20003f04070 */
[----:B------:R-:W-:Y:S01]  /*1a00*/  IMAD.MOV.U32 R2, RZ, RZ, R13 ;  /* 0x000000ffff027224 */ /* 0x000fe200078e000d */
[----:B------:R-:W-:Y:S01]  /*1a10*/  UMOV UR4, 0x7d2cafe2 ;  /* 0x7d2cafe200047882 */ /* 0x000fe20000000000 */
[----:B------:R-:W-:Y:S01]  /*1a20*/  IMAD.MOV.U32 R8, RZ, RZ, R12 ;  /* 0x000000ffff087224 */ /* 0x000fe200078e000c */
[----:B------:R-:W-:Y:S01]  /*1a30*/  UMOV UR5, 0x3eb0f5ff ;  /* 0x3eb0f5ff00057882 */ /* 0x000fe20000000000 */
[----:B------:R-:W-:Y:S01]  /*1a40*/  IMAD.MOV.U32 R4, RZ, RZ, RZ ;  /* 0x000000ffff047224 */ /* 0x000fe200078e00ff */
[----:B------:R-:W-:Y:S01]  /*1a50*/  UMOV UR6, 0x3b39803f ;  /* 0x3b39803f00067882 */ /* 0x000fe20000000000 */
[----:B------:R-:W-:-:S06]  /*1a60*/  UMOV UR7, 0x3c7abc9e ;  /* 0x3c7abc9e00077882 */ /* 0x000fcc0000000000 */
[----:B------:R-:W-:-:S10]  /*1a70*/  @!P0 DMUL R14, R12, 1.80143985094819840000e+16 ;  /* 0x435000000c0e8828 */ /* 0x000fd40000000000 */
[----:B------:R-:W-:Y:S02]  /*1a80*/  @!P0 IMAD.MOV.U32 R2, RZ, RZ, R15 ;  /* 0x000000ffff028224 */ /* 0x000fe400078e000f */
[----:B------:R-:W-:-:S03]  /*1a90*/  @!P0 IMAD.MOV.U32 R8, RZ, RZ, R14 ;  /* 0x000000ffff088224 */ /* 0x000fc600078e000e */
[----:B------:R-:W-:-:S04]  /*1aa0*/  LOP3.LUT R2, R2, 0x800fffff, RZ, 0xc0, !PT ;  /* 0x800fffff02027812 */ /* 0x000fc800078ec0ff */
[----:B------:R-:W-:-:S04]  /*1ab0*/  LOP3.LUT R9, R2, 0x3ff00000, RZ, 0xfc, !PT ;  /* 0x3ff0000002097812 */ /* 0x000fc800078efcff */
[----:B------:R-:W-:-:S13]  /*1ac0*/  ISETP.GE.U32.AND P1, PT, R9, 0x3ff6a09f, PT ;  /* 0x3ff6a09f0900780c */ /* 0x000fda0003f26070 */
[----:B------:R-:W-:-:S05]  /*1ad0*/  @P1 VIADD R3, R9, 0xfff00000 ;  /* 0xfff0000009031836 */ /* 0x000fca0000000000 */
[----:B------:R-:W-:-:S06]  /*1ae0*/  @P1 MOV R9, R3 ;  /* 0x0000000300091202 */ /* 0x000fcc0000000f00 */
[C---:B------:R-:W-:Y:S02]  /*1af0*/  DADD R10, R8.reuse, 1 ;  /* 0x3ff00000080a7429 */ /* 0x040fe40000000000 */
[----:B------:R-:W-:-:S04]  /*1b00*/  DADD R8, R8, -1 ;  /* 0xbff0000008087429 */ /* 0x000fc80000000000 */
[----:B------:R-:W0:Y:S02]  /*1b10*/  MUFU.RCP64H R5, R11 ;  /* 0x0000000b00057308 */ /* 0x000e240000001800 */
[----:B0-----:R-:W-:-:S08]  /*1b20*/  DFMA R2, -R10, R4, 1 ;  /* 0x3ff000000a02742b */ /* 0x001fd00000000104 */
[----:B------:R-:W-:-:S08]  /*1b30*/  DFMA R2, R2, R2, R2 ;  /* 0x000000020202722b */ /* 0x000fd00000000002 */
[----:B------:R-:W-:Y:S01]  /*1b40*/  DFMA R2, R4, R2, R4 ;  /* 0x000000020402722b */ /* 0x000fe20000000004 */
[----:B------:R-:W-:Y:S02]  /*1b50*/  IMAD.MOV.U32 R4, RZ, RZ, 0x41ad3b5a ;  /* 0x41ad3b5aff047424 */ /* 0x000fe400078e00ff */
[----:B------:R-:W-:-:S05]  /*1b60*/  IMAD.MOV.U32 R5, RZ, RZ, 0x3ed0f5d2 ;  /* 0x3ed0f5d2ff057424 */ /* 0x000fca00078e00ff */
[----:B------:R-:W-:-:S08]  /*1b70*/  DMUL R6, R8, R2 ;  /* 0x0000000208067228 */ /* 0x000fd00000000000 */
[----:B------:R-:W-:-:S08]  /*1b80*/  DFMA R6, R8, R2, R6 ;  /* 0x000000020806722b */ /* 0x000fd00000000006 */
[----:B------:R-:W-:-:S08]  /*1b90*/  DMUL R34, R6, R6 ;  /* 0x0000000606227228 */ /* 0x000fd00000000000 */
[----:B------:R-:W-:Y:S01]  /*1ba0*/  DFMA R4, R34, UR4, R4 ;  /* 0x0000000422047c2b */ /* 0x000fe20008000004 */
[----:B------:R-:W-:Y:S01]  /*1bb0*/  UMOV UR4, 0x75488a3f ;  /* 0x75488a3f00047882 */ /* 0x000fe20000000000 */
[----:B------:R-:W-:-:S06]  /*1bc0*/  UMOV UR5, 0x3ef3b20a ;  /* 0x3ef3b20a00057882 */ /* 0x000fcc0000000000 */
[----:B------:R-:W-:Y:S01]  /*1bd0*/  DFMA R20, R34, R4, UR4 ;  /* 0x0000000422147e2b */ /* 0x000fe20008000004 */
[----:B------:R-:W-:Y:S01]  /*1be0*/  UMOV UR4, 0xe4faecd5 ;  /* 0xe4faecd500047882 */ /* 0x000fe20000000000 */
[----:B------:R-:W-:Y:S01]  /*1bf0*/  UMOV UR5, 0x3f1745cd ;  /* 0x3f1745cd00057882 */ /* 0x000fe20000000000 */
[----:B------:R-:W-:-:S05]  /*1c00*/  DADD R4, R8, -R6 ;  /* 0x0000000008047229 */ /* 0x000fca0000000806 */
[----:B------:R-:W-:Y:S01]  /*1c10*/  DFMA R20, R34, R20, UR4 ;  /* 0x0000000422147e2b */ /* 0x000fe20008000014 */
[----:B------:R-:W-:Y:S01]  /*1c20*/  UMOV UR4, 0x258a578b ;  /* 0x258a578b00047882 */ /* 0x000fe20000000000 */
[----:B------:R-:W-:Y:S01]  /*1c30*/  UMOV UR5, 0x3f3c71c7 ;  /* 0x3f3c71c700057882 */ /* 0x000fe20000000000 */
[----:B------:R-:W-:-:S05]  /*1c40*/  DADD R4, R4, R4 ;  /* 0x0000000004047229 */ /* 0x000fca0000000004 */
[----:B------:R-:W-:Y:S01]  /*1c50*/  DFMA R20, R34, R20, UR4 ;  /* 0x0000000422147e2b */ /* 0x000fe20008000014 */
[----:B------:R-:W-:Y:S01]  /*1c60*/  UMOV UR4, 0x9242b910 ;  /* 0x9242b91000047882 */ /* 0x000fe20000000000 */
[----:B------:R-:W-:Y:S01]  /*1c70*/  UMOV UR5, 0x3f624924 ;  /* 0x3f62492400057882 */ /* 0x000fe20000000000 */
[----:B------:R-:W-:-:S05]  /*1c80*/  DFMA R4, R8, -R6, R4 ;  /* 0x800000060804722b */ /* 0x000fca0000000004 */
[----:B------:R-:W-:Y:S01]  /*1c90*/  DFMA R20, R34, R20, UR4 ;  /* 0x0000000422147e2b */ /* 0x000fe20008000014 */
[----:B------:R-:W-:Y:S01]  /*1ca0*/  UMOV UR4, 0x99999dfb ;  /* 0x99999dfb00047882 */ /* 0x000fe20000000000 */
[----:B------:R-:W-:Y:S01]  /*1cb0*/  UMOV UR5, 0x3f899999 ;  /* 0x3f89999900057882 */ /* 0x000fe20000000000 */
[----:B------:R-:W-:Y:S02]  /*1cc0*/  DMUL R4, R2, R4 ;  /* 0x0000000402047228 */ /* 0x000fe40000000000 */
[----:B------:R-:W-:-:S03]  /*1cd0*/  DMUL R2, R6, R6 ;  /* 0x0000000606027228 */ /* 0x000fc60000000000 */
[----:B------:R-:W-:Y:S01]  /*1ce0*/  DFMA R20, R34, R20, UR4 ;  /* 0x0000000422147e2b */ /* 0x000fe20008000014 */
[----:B------:R-:W-:Y:S01]  /*1cf0*/  UMOV UR4, 0x55555555 ;  /* 0x5555555500047882 */ /* 0x000fe20000000000 */
[----:B------:R-:W-:-:S03]  /*1d00*/  UMOV UR5, 0x3fb55555 ;  /* 0x3fb5555500057882 */ /* 0x000fc60000000000 */
[----:B------:R-:W-:-:S03]  /*1d10*/  IMAD.MOV.U32 R14, RZ, RZ, R4 ;  /* 0x000000ffff0e7224 */ /* 0x000fc600078e0004 */
[----:B------:R-:W-:-:S08]  /*1d20*/  DFMA R8, R34, R20, UR4 ;  /* 0x0000000422087e2b */ /* 0x000fd00008000014 */
[----:B------:R-:W-:Y:S01]  /*1d30*/  DADD R10, -R8, UR4 ;  /* 0x00000004080a7e29 */ /* 0x000fe20008000100 */
[----:B------:R-:W-:Y:S01]  /*1d40*/  UMOV UR4, 0xb9e7b0 ;  /* 0x00b9e7b000047882 */ /* 0x000fe20000000000 */
[----:B------:R-:W-:-:S06]  /*1d50*/  UMOV UR5, 0x3c46a4cb ;  /* 0x3c46a4cb00057882 */ /* 0x000fcc0000000000 */
[----:B------:R-:W-:Y:S01]  /*1d60*/  DFMA R10, R34, R20, R10 ;  /* 0x00000014220a722b */ /* 0x000fe2000000000a */
[----:B------:R-:W-:Y:S01]  /*1d70*/  SHF.R.U32.HI R34, RZ, 0x14, R13 ;  /* 0x00000014ff227819 */ /* 0x000fe2000001160d */
[C---:B------:R-:W-:Y:S01]  /*1d80*/  DFMA R12, R6.reuse, R6, -R2 ;  /* 0x00000006060c722b */ /* 0x040fe20000000802 */
[----:B------:R-:W-:Y:S01]  /*1d90*/  @!P0 LEA.HI R34, R15, 0xffffffca, RZ, 0xc ;  /* 0xffffffca0f228811 */ /* 0x000fe200078f60ff */
[----:B------:R-:W-:Y:S01]  /*1da0*/  VIADD R15, R5, 0x100000 ;  /* 0x00100000050f7836 */ /* 0x000fe20000000000 */
[----:B------:R-:W-:-:S05]  /*1db0*/  DMUL R20, R6, R2 ;  /* 0x0000000206147228 */ /* 0x000fca0000000000 */
[----:B------:R-:W-:Y:S02]  /*1dc0*/  DFMA R12, R6, R14, R12 ;  /* 0x0000000e060c722b */ /* 0x000fe4000000000c */
[----:B------:R-:W-:Y:S01]  /*1dd0*/  DADD R14, R10, -UR4 ;  /* 0x800000040a0e7e29 */ /* 0x000fe20008000000 */
[----:B------:R-:W-:Y:S01]  /*1de0*/  UMOV UR4, 0x80000000 ;  /* 0x8000000000047882 */ /* 0x000fe20000000000 */
[----:B------:R-:W-:Y:S01]  /*1df0*/  DFMA R10, R6, R2, -R20 ;  /* 0x00000002060a722b */ /* 0x000fe20000000814 */
[----:B------:R-:W-:-:S07]  /*1e00*/  UMOV UR5, 0x43300000 ;  /* 0x4330000000057882 */ /* 0x000fce0000000000 */
[----:B------:R-:W-:Y:S02]  /*1e10*/  DFMA R10, R4, R2, R10 ;  /* 0x00000002040a722b */ /* 0x000fe4000000000a */
[----:B------:R-:W-:-:S06]  /*1e20*/  DADD R2, R8, R14 ;  /* 0x0000000008027229 */ /* 0x000fcc000000000e */
[----:B------:R-:W-:Y:S02]  /*1e30*/  DFMA R10, R6, R12, R10 ;  /* 0x0000000c060a722b */ /* 0x000fe4000000000a */
[----:B------:R-:W-:Y:S02]  /*1e40*/  DADD R12, R8, -R2 ;  /* 0x00000000080c7229 */ /* 0x000fe40000000802 */
[----:B------:R-:W-:-:S06]  /*1e50*/  DMUL R8, R2, R20 ;  /* 0x0000001402087228 */ /* 0x000fcc0000000000 */
[----:B------:R-:W-:Y:S02]  /*1e60*/  DADD R14, R14, R12 ;  /* 0x000000000e0e7229 */ /* 0x000fe4000000000c */
[----:B------:R-:W-:-:S08]  /*1e70*/  DFMA R12, R2, R20, -R8 ;  /* 0x00000014020c722b */ /* 0x000fd00000000808 */
[----:B------:R-:W-:-:S08]  /*1e80*/  DFMA R10, R2, R10, R12 ;  /* 0x0000000a020a722b */ /* 0x000fd0000000000c */
[----:B------:R-:W-:-:S08]  /*1e90*/  DFMA R14, R14, R20, R10 ;  /* 0x000000140e0e722b */ /* 0x000fd0000000000a */
[----:B------:R-:W-:-:S08]  /*1ea0*/  DADD R10, R8, R14 ;  /* 0x00000000080a7229 */ /* 0x000fd0000000000e */
[--C-:B------:R-:W-:Y:S02]  /*1eb0*/  DADD R2, R6, R10.reuse ;  /* 0x0000000006027229 */ /* 0x100fe4000000000a */
[----:B------:R-:W-:-:S06]  /*1ec0*/  DADD R8, R8, -R10 ;  /* 0x0000000008087229 */ /* 0x000fcc000000080a */
[----:B------:R-:W-:Y:S02]  /*1ed0*/  DADD R6, R6, -R2 ;  /* 0x0000000006067229 */ /* 0x000fe40000000802 */
[----:B------:R-:W-:-:S06]  /*1ee0*/  DADD R8, R14, R8 ;  /* 0x000000000e087229 */ /* 0x000fcc0000000008 */
[----:B------:R-:W-:-:S08]  /*1ef0*/  DADD R6, R10, R6 ;  /* 0x000000000a067229 */ /* 0x000fd00000000006 */
[----:B------:R-:W-:Y:S01]  /*1f00*/  DADD R8, R8, R6 ;  /* 0x0000000008087229 */ /* 0x000fe20000000006 */
[C---:B------:R-:W-:Y:S01]  /*1f10*/  VIADD R6, R34.reuse, 0xfffffc01 ;  /* 0xfffffc0122067836 */ /* 0x040fe20000000000 */
[----:B------:R-:W-:Y:S01]  /*1f20*/  @P1 IADD3 R6, PT, PT, R34, -0x3fe, RZ ;  /* 0xfffffc0222061810 */ /* 0x000fe20007ffe0ff */
[----:B------:R-:W-:-:S03]  /*1f30*/  IMAD.MOV.U32 R7, RZ, RZ, 0x43300000 ;  /* 0x43300000ff077424 */ /* 0x000fc600078e00ff */
[----:B------:R-:W-:Y:S02]  /*1f40*/  LOP3.LUT R6, R6, 0x80000000, RZ, 0x3c, !PT ;  /* 0x8000000006067812 */ /* 0x000fe400078e3cff */
[----:B------:R-:W-:-:S04]  /*1f50*/  DADD R4, R4, R8 ;  /* 0x0000000004047229 */ /* 0x000fc80000000008 */
[----:B------:R-:W-:Y:S01]  /*1f60*/  DADD R8, R6, -UR4 ;  /* 0x8000000406087e29 */ /* 0x000fe20008000000 */
[----:B------:R-:W-:Y:S01]  /*1f70*/  UMOV UR4, 0xfefa39ef ;  /* 0xfefa39ef00047882 */ /* 0x000fe20000000000 */
[----:B------:R-:W-:Y:S02]  /*1f80*/  UMOV UR5, 0x3fe62e42 ;  /* 0x3fe62e4200057882 */ /* 0x000fe40000000000 */
[----:B------:R-:W-:-:S08]  /*1f90*/  DADD R10, R2, R4 ;  /* 0x00000000020a7229 */ /* 0x000fd00000000004 */
[--C-:B------:R-:W-:Y:S02]  /*1fa0*/  DFMA R6, R8, UR4, R10.reuse ;  /* 0x0000000408067c2b */ /* 0x100fe4000800000a */
[----:B------:R-:W-:-:S06]  /*1fb0*/  DADD R12, R2, -R10 ;  /* 0x00000000020c7229 */ /* 0x000fcc000000080a */
[----:B------:R-:W-:Y:S02]  /*1fc0*/  DFMA R2, R8, -UR4, R6 ;  /* 0x8000000408027c2b */ /* 0x000fe40008000006 */
[----:B------:R-:W-:-:S06]  /*1fd0*/  DADD R12, R4, R12 ;  /* 0x00000000040c7229 */ /* 0x000fcc000000000c */
[----:B------:R-:W-:-:S08]  /*1fe0*/  DADD R2, -R10, R2 ;  /* 0x000000000a027229 */ /* 0x000fd00000000102 */
[----:B------:R-:W-:-:S08]  /*1ff0*/  DADD R2, R12, -R2 ;  /* 0x000000000c027229 */ /* 0x000fd00000000802 */
[----:B------:R-:W-:-:S08]  /*2000*/  DFMA R4, R8, UR6, R2 ;  /* 0x0000000608047c2b */ /* 0x000fd00008000002 */
[----:B------:R-:W-:-:S08]  /*2010*/  DADD R2, R6, R4 ;  /* 0x0000000006027229 */ /* 0x000fd00000000004 */
[----:B------:R-:W-:Y:S02]  /*2020*/  DADD R6, R6, -R2 ;  /* 0x0000000006067229 */ /* 0x000fe40000000802 */
[----:B------:R-:W-:-:S06]  /*2030*/  DMUL R8, R2, 2 ;  /* 0x4000000002087828 */ /* 0x000fcc0000000000 */
[----:B------:R-:W-:Y:S02]  /*2040*/  DADD R6, R4, R6 ;  /* 0x0000000004067229 */ /* 0x000fe40000000006 */
[----:B------:R-:W-:-:S08]  /*2050*/  DFMA R2, R2, 2, -R8 ;  /* 0x400000000202782b */ /* 0x000fd00000000808 */
[----:B------:R-:W-:Y:S01]  /*2060*/  DFMA R2, R6, 2, R2 ;  /* 0x400000000602782b */ /* 0x000fe20000000002 */
[----:B------:R-:W-:Y:S02]  /*2070*/  IMAD.MOV.U32 R6, RZ, RZ, 0x652b82fe ;  /* 0x652b82feff067424 */ /* 0x000fe400078e00ff */
[----:B------:R-:W-:-:S05]  /*2080*/  IMAD.MOV.U32 R7, RZ, RZ, 0x3ff71547 ;  /* 0x3ff71547ff077424 */ /* 0x000fca00078e00ff */
[----:B------:R-:W-:-:S08]  /*2090*/  DADD R10, R8, R2 ;  /* 0x00000000080a7229 */ /* 0x000fd00000000002 */
[----:B------:R-:W-:Y:S02]  /*20a0*/  DFMA R6, R10, R6, 6.75539944105574400000e+15 ;  /* 0x433800000a06742b */ /* 0x000fe40000000006 */
[----:B------:R-:W-:Y:S01]  /*20b0*/  FSETP.GEU.AND P0, PT, |R11|, 4.1917929649353027344, PT ;  /* 0x4086232b0b00780b */ /* 0x000fe20003f0e200 */
[----:B------:R-:W-:-:S05]  /*20c0*/  DADD R8, R8, -R10 ;  /* 0x0000000008087229 */ /* 0x000fca000000080a */
[----:B------:R-:W-:-:S03]  /*20d0*/  DADD R4, R6, -6.75539944105574400000e+15 ;  /* 0xc338000006047429 */ /* 0x000fc60000000000 */
[----:B------:R-:W-:-:S05]  /*20e0*/  DADD R2, R2, R8 ;  /* 0x0000000002027229 */ /* 0x000fca0000000008 */
[----:B------:R-:W-:Y:S01]  /*20f0*/  DFMA R12, R4, -UR4, R10 ;  /* 0x80000004040c7c2b */ /* 0x000fe2000800000a */
[----:B------:R-:W-:Y:S01]  /*2100*/  UMOV UR4, 0x3b39803f ;  /* 0x3b39803f00047882 */ /* 0x000fe20000000000 */
[----:B------:R-:W-:-:S06]  /*2110*/  UMOV UR5, 0x3c7abc9e ;  /* 0x3c7abc9e00057882 */ /* 0x000fcc0000000000 */
[----:B------:R-:W-:Y:S01]  /*2120*/  DFMA R12, R4, -UR4, R12 ;  /* 0x80000004040c7c2b */ /* 0x000fe2000800000c */
[----:B------:R-:W-:Y:S01]  /*2130*/  UMOV UR4, 0x69ce2bdf ;  /* 0x69ce2bdf00047882 */ /* 0x000fe20000000000 */
[----:B------:R-:W-:Y:S01]  /*2140*/  IMAD.MOV.U32 R4, RZ, RZ, -0x35dec16 ;  /* 0xfca213eaff047424 */ /* 0x000fe200078e00ff */
[----:B------:R-:W-:Y:S01]  /*2150*/  UMOV UR5, 0x3e5ade15 ;  /* 0x3e5ade1500057882 */ /* 0x000fe20000000000 */
[----:B------:R-:W-:-:S06]  /*2160*/  IMAD.MOV.U32 R5, RZ, RZ, 0x3e928af3 ;  /* 0x3e928af3ff057424 */ /* 0x000fcc00078e00ff */
[----:B------:R-:W-:Y:S01]  /*2170*/  DFMA R4, R12, UR4, R4 ;  /* 0x000000040c047c2b */ /* 0x000fe20008000004 */
[----:B------:R-:W-:Y:S01]  /*2180*/  UMOV UR4, 0x62401315 ;  /* 0x6240131500047882 */ /* 0x000fe20000000000 */
[----:B------:R-:W-:-:S06]  /*2190*/  UMOV UR5, 0x3ec71dee ;  /* 0x3ec71dee00057882 */ /* 0x000fcc0000000000 */
[----:B------:R-:W-:Y:S01]  /*21a0*/  DFMA R4, R12, R4, UR4 ;  /* 0x000000040c047e2b */ /* 0x000fe20008000004 */
        /* <DEDUP_REMOVED lines=20> */
[----:B------:R-:W-:-:S08]  /*22f0*/  DFMA R4, R12, R4, UR4 ;  /* 0x000000040c047e2b */ /* 0x000fd00008000004 */
[----:B------:R-:W-:-:S08]  /*2300*/  DFMA R4, R12, R4, 1 ;  /* 0x3ff000000c04742b */ /* 0x000fd00000000004 */
[----:B------:R-:W-:-:S10]  /*2310*/  DFMA R4, R12, R4, 1 ;  /* 0x3ff000000c04742b */ /* 0x000fd40000000004 */
[----:B------:R-:W-:Y:S01]  /*2320*/  IMAD R9, R6, 0x100000, R5 ;  /* 0x0010000006097824 */ /* 0x000fe200078e0205 */
[----:B------:R-:W-:Y:S01]  /*2330*/  MOV R8, R4 ;  /* 0x0000000400087202 */ /* 0x000fe20000000f00 */
[----:B------:R-:W-:Y:S06]  /*2340*/  @!P0 BRA `(.L_x_75) ;  /* 0x0000000000308947 */ /* 0x000fec0003800000 */
[----:B------:R-:W-:Y:S01]  /*2350*/  FSETP.GEU.AND P1, PT, |R11|, 4.2275390625, PT ;  /* 0x408748000b00780b */ /* 0x000fe20003f2e200 */
[C---:B------:R-:W-:Y:S02]  /*2360*/  DADD R8, R10.reuse, +INF ;  /* 0x7ff000000a087429 */ /* 0x040fe40000000000 */
[----:B------:R-:W-:-:S08]  /*2370*/  DSETP.GEU.AND P0, PT, R10, RZ, PT ;  /* 0x000000ff0a00722a */ /* 0x000fd00003f0e000 */
[----:B------:R-:W-:Y:S02]  /*2380*/  FSEL R8, R8, RZ, P0 ;  /* 0x000000ff08087208 */ /* 0x000fe40000000000 */
[----:B------:R-:W-:Y:S02]  /*2390*/  @!P1 LEA.HI R7, R6, R6, RZ, 0x1 ;  /* 0x0000000606079211 */ /* 0x000fe400078f08ff */
[----:B------:R-:W-:Y:S02]  /*23a0*/  FSEL R9, R9, RZ, P0 ;  /* 0x000000ff09097208 */ /* 0x000fe40000000000 */
[----:B------:R-:W-:-:S05]  /*23b0*/  @!P1 SHF.R.S32.HI R7, RZ, 0x1, R7 ;  /* 0x00000001ff079819 */ /* 0x000fca0000011407 */
[----:B------:R-:W-:Y:S02]  /*23c0*/  @!P1 IMAD.IADD R6, R6, 0x1, -R7 ;  /* 0x0000000106069824 */ /* 0x000fe400078e0a07 */
[----:B------:R-:W-:-:S03]  /*23d0*/  @!P1 IMAD R5, R7, 0x100000, R5 ;  /* 0x0010000007059824 */ /* 0x000fc600078e0205 */
[----:B------:R-:W-:Y:S01]  /*23e0*/  @!P1 LEA R7, R6, 0x3ff00000, 0x14 ;  /* 0x3ff0000006079811 */ /* 0x000fe200078ea0ff */
[----:B------:R-:W-:-:S06]  /*23f0*/  @!P1 IMAD.MOV.U32 R6, RZ, RZ, RZ ;  /* 0x000000ffff069224 */ /* 0x000fcc00078e00ff */
[----:B------:R-:W-:-:S11]  /*2400*/  @!P1 DMUL R8, R4, R6 ;  /* 0x0000000604089228 */ /* 0x000fd60000000000 */
.L_x_75:
[----:B------:R-:W-:Y:S01]  /*2410*/  DFMA R2, R2, R8, R8 ;  /* 0x000000080202722b */ /* 0x000fe20000000008 */
[----:B------:R-:W-:Y:S01]  /*2420*/  IMAD.MOV.U32 R4, RZ, RZ, R0 ;  /* 0x000000ffff047224 */ /* 0x000fe200078e0000 */
[----:B------:R-:W-:Y:S01]  /*2430*/  DSETP.NEU.AND P0, PT, |R8|, +INF , PT ;  /* 0x7ff000000800742a */ /* 0x000fe20003f0d200 */
[----:B------:R-:W-:-:S07]  /*2440*/  IMAD.MOV.U32 R5, RZ, RZ, 0x0 ;  /* 0x00000000ff057424 */ /* 0x000fce00078e00ff */
[----:B------:R-:W-:Y:S02]  /*2450*/  FSEL R2, R8, R2, !P0 ;  /* 0x0000000208027208 */ /* 0x000fe40004000000 */
[----:B------:R-:W-:Y:S01]  /*2460*/  FSEL R3, R9, R3, !P0 ;  /* 0x0000000309037208 */ /* 0x000fe20004000000 */
[----:B------:R-:W-:Y:S06]  /*2470*/  RET.REL.NODEC R4 `(_Z15calculate_forceiP4bodyPA3_d) ;  /* 0xffffffd804e07950 */ /* 0x000fec0003c3ffff */
.L_x_76:
        /* <DEDUP_REMOVED lines=16> */
.L_x_80:


//--------------------- .nv.global.init           --------------------------
	.section	.nv.global.init,"aw",@progbits
.nv.global.init:
	.type		$str$5,@object
	.size		$str$5,($str$4 - $str$5)
$str$5:
        /*0000*/ 	.byte	0x0a, 0x00
	.type		$str$4,@object
	.size		$str$4,($str$1 - $str$4)
$str$4:
        /*0002*/ 	.byte	0x25, 0x6c, 0x66, 0x2c, 0x20, 0x00
	.type		$str$1,@object
	.size		$str$1,($str$6 - $str$1)
$str$1:
        /*0008*/ 	.byte	0x42, 0x6f, 0x64, 0x79, 0x20, 0x25, 0x64, 0x0a, 0x00
	.type		$str$6,@object
	.size		$str$6,($str$3 - $str$6)
$str$6:
        /*0011*/ 	.byte	0x56, 0x65, 0x6c, 0x6f, 0x63, 0x69, 0x74, 0x79, 0x3a, 0x0a, 0x00
	.type		$str$3,@object
	.size		$str$3,($str$2 - $str$3)
$str$3:
        /*001c*/ 	.byte	0x50, 0x6f, 0x73, 0x69, 0x74, 0x69, 0x6f, 0x6e, 0x3a, 0x0a, 0x00
	.type		$str$2,@object
	.size		$str$2,($str$7 - $str$2)
$str$2:
        /*0027*/ 	.byte	0x4d, 0x61, 0x73, 0x73, 0x3a, 0x20, 0x25, 0x6c, 0x66, 0x20, 0x0a, 0x00
	.type		$str$7,@object
	.size		$str$7,($str - $str$7)
$str$7:
        /*0033*/ 	.byte	0x4e, 0x65, 0x74, 0x20, 0x46, 0x6f, 0x72, 0x63, 0x65, 0x3a, 0x0a, 0x00
	.type		$str,@object
	.size		$str,(.L_0 - $str)
$str:
        /*003f*/ 	.byte	0x54, 0x68, 0x65, 0x20, 0x69, 0x6e, 0x69, 0x74, 0x69, 0x61, 0x6c, 0x20, 0x70, 0x6f, 0x73, 0x69
        /*004f*/ 	.byte	0x74, 0x69, 0x6f, 0x6e, 0x20, 0x6f, 0x66, 0x20, 0x74, 0x77, 0x6f, 0x20, 0x6f, 0x62, 0x6a, 0x65
        /*005f*/ 	.byte	0x63, 0x74, 0x73, 0x20, 0x61, 0x72, 0x65, 0x20, 0x73, 0x61, 0x6d, 0x65, 0x2c, 0x20, 0x28, 0x43
        /*006f*/ 	.byte	0x4f, 0x4c, 0x4c, 0x49, 0x53, 0x49, 0x4f, 0x4e, 0x29, 0x20, 0x55, 0x4e, 0x44, 0x45, 0x46, 0x49
        /*007f*/ 	.byte	0x4e, 0x45, 0x44, 0x20, 0x42, 0x45, 0x48, 0x41, 0x56, 0x49, 0x4f, 0x52, 0x2e, 0x0a, 0x54, 0x68
        /*008f*/ 	.byte	0x65, 0x20, 0x63, 0x61, 0x6c, 0x63, 0x75, 0x6c, 0x61, 0x74, 0x69, 0x6f, 0x6e, 0x20, 0x72, 0x65
        /*009f*/ 	.byte	0x73, 0x75, 0x6c, 0x74, 0x20, 0x69, 0x6e, 0x20, 0x69, 0x6e, 0x76, 0x61, 0x6c, 0x69, 0x64, 0x20
        /*00af*/ 	.byte	0x76, 0x61, 0x6c, 0x75, 0x65, 0x73, 0x20, 0x0a, 0x00
.L_0:


//--------------------- .nv.shared.reserved.0     --------------------------
	.section	.nv.shared.reserved.0,"aw",@nobits
	.weak		__nv_reservedSMEM_offset_0_alias
	.size		__nv_reservedSMEM_offset_0_alias, 0, 64
	.other		__nv_reservedSMEM_offset_0_alias,@"STO_CUDA_RESERVED_SHARED STV_DEFAULT"
__nv_reservedSMEM_offset_0_alias:
	.zero		0
	.zero		64


//--------------------- .nv.constant0._Z16print_object_gpuiP4bodyPA3_d --------------------------
	.section	.nv.constant0._Z16print_object_gpuiP4bodyPA3_d,"a",@progbits
	.sectionflags	@""
	.align	4
.nv.constant0._Z16print_object_gpuiP4bodyPA3_d:
	.zero		920


//--------------------- .nv.constant0._Z11update_bodydP4bodyPA3_dS0_ii --------------------------
	.section	.nv.constant0._Z11update_bodydP4bodyPA3_dS0_ii,"a",@progbits
	.sectionflags	@""
	.align	4
.nv.constant0._Z11update_bodydP4bodyPA3_dS0_ii:
	.zero		936


//--------------------- .nv.constant0._Z9net_forceiP4bodyPA3_d --------------------------
	.section	.nv.constant0._Z9net_forceiP4bodyPA3_d,"a",@progbits
	.sectionflags	@""
	.align	4
.nv.constant0._Z9net_forceiP4bodyPA3_d:
	.zero		920


//--------------------- .nv.constant0._Z15calculate_forceiP4bodyPA3_d --------------------------
	.section	.nv.constant0._Z15calculate_forceiP4bodyPA3_d,"a",@progbits
	.sectionflags	@""
	.align	4
.nv.constant0._Z15calculate_forceiP4bodyPA3_d:
	.zero		920


//--------------------- SYMBOLS --------------------------

	.type		.nv.reservedSmem.offset0,@object
	.size		.nv.reservedSmem.offset0,0x4
	.type		vprintf,@function
